	.target	sm_90a

	.elftype	@"ET_EXEC"


//--------------------- .note.nv.tkinfo           --------------------------
	.section	.note.nv.tkinfo,"",@"SHT_NOTE"
	.sectionflags	@"SHF_NOTE_NV_TKINFO"
	.tkinfo
        /*0018*/ 	.word	0x00000002
        /*0030*/ 	.string	""
        /*0030*/ 	.string	"ptxas"
        /*0030*/ 	.string	"Cuda compilation tools, release 13.0, V13.0.88"
        /*0030*/ 	.string	"Build cuda_13.0.r13.0/compiler.36424714_0"
        /*0030*/ 	.string	"-arch sm_90a -m 64 "



//--------------------- .note.nv.cuinfo           --------------------------
	.section	.note.nv.cuinfo,"",@"SHT_NOTE"
	.sectionflags	@"SHF_NOTE_NV_CUINFO"
        /*0018*/ 	.short	0x0002
        /*001a*/ 	.short	0x005a
        /*001c*/ 	.short	0x0082
	.zero		2


//--------------------- .nv.info                  --------------------------
	.section	.nv.info,"",@"SHT_CUDA_INFO"
	.align	4


	//----- nvinfo : EIATTR_REGCOUNT
	.align		4
        /*0000*/ 	.byte	0x04, 0x2f
        /*0002*/ 	.short	(.L_15 - .L_14)
	.align		4
.L_14:
        /*0004*/ 	.word	index@(_ZN7cutlass13device_kernelINS_4gemm6kernel13GemmUniversalIN4cute5tupleIJiiiiEEENS1_10collective13CollectiveMmaINS1_34MainloopSm90TmaGmmaWarpSpecializedILi4ENS5_IJNS4_1CILi2EEENSA_ILi1EEESC_EEENS1_35KernelTmaWarpSpecializedCooperativeEEENS5_IJNSA_ILi256EEENSA_ILi128EEENSA_ILi32EEEEEENS_10tfloat32_tENS5_IJlSC_lEEESK_SL_NS4_8TiledMMAINS4_8MMA_AtomIJNS4_4SM904GMMA30MMA_64x128x8_F32TF32TF32_SS_TNILNSP_7ScaleInE1ELSR_1EEEEEENS4_6LayoutISD_NS5_IJSC_NSA_ILi0EEESV_EEEEENS5_IJNS4_10UnderscoreESY_SY_EEEEENS4_13SM90_TMA_LOADENS4_14ComposedLayoutINS4_7SwizzleILi3ELi4ELi3EEENS4_18smem_ptr_flag_bitsILi32EEENSU_INS5_IJNSA_ILi8EEESI_EEENS5_IJSI_SC_EEEEEEEvNS4_8identityENS4_23SM90_TMA_LOAD_MULTICASTES1B_vS1C_EENS_8epilogue10collective6detail29Sm90TmaWarpSpecializedAdapterINS1G_15DefaultEpilogueISK_SL_SL_NS1F_6thread17LinearCombinationISK_Li1EffLNS1K_9ScaleType4KindE0ELNS_15FloatRoundStyleE2ESK_EENS1_15EpilogueDefaultEEEEEvvEEEEvNT_6ParamsE)
        /*0008*/ 	.word	0x000000a8


	//----- nvinfo : EIATTR_FRAME_SIZE
	.align		4
.L_15:
        /*000c*/ 	.byte	0x04, 0x11
        /*000e*/ 	.short	(.L_17 - .L_16)
	.align		4
.L_16:
        /*0010*/ 	.word	index@(_ZN7cutlass13device_kernelINS_4gemm6kernel13GemmUniversalIN4cute5tupleIJiiiiEEENS1_10collective13CollectiveMmaINS1_34MainloopSm90TmaGmmaWarpSpecializedILi4ENS5_IJNS4_1CILi2EEENSA_ILi1EEESC_EEENS1_35KernelTmaWarpSpecializedCooperativeEEENS5_IJNSA_ILi256EEENSA_ILi128EEENSA_ILi32EEEEEENS_10tfloat32_tENS5_IJlSC_lEEESK_SL_NS4_8TiledMMAINS4_8MMA_AtomIJNS4_4SM904GMMA30MMA_64x128x8_F32TF32TF32_SS_TNILNSP_7ScaleInE1ELSR_1EEEEEENS4_6LayoutISD_NS5_IJSC_NSA_ILi0EEESV_EEEEENS5_IJNS4_10UnderscoreESY_SY_EEEEENS4_13SM90_TMA_LOADENS4_14ComposedLayoutINS4_7SwizzleILi3ELi4ELi3EEENS4_18smem_ptr_flag_bitsILi32EEENSU_INS5_IJNSA_ILi8EEESI_EEENS5_IJSI_SC_EEEEEEEvNS4_8identityENS4_23SM90_TMA_LOAD_MULTICASTES1B_vS1C_EENS_8epilogue10collective6detail29Sm90TmaWarpSpecializedAdapterINS1G_15DefaultEpilogueISK_SL_SL_NS1F_6thread17LinearCombinationISK_Li1EffLNS1K_9ScaleType4KindE0ELNS_15FloatRoundStyleE2ESK_EENS1_15EpilogueDefaultEEEEEvvEEEEvNT_6ParamsE)
        /*0014*/ 	.word	0x00000000


	//----- nvinfo : EIATTR_MIN_STACK_SIZE
	.align		4
.L_17:
        /*0018*/ 	.byte	0x04, 0x12
        /*001a*/ 	.short	(.L_19 - .L_18)
	.align		4
.L_18:
        /*001c*/ 	.word	index@(_ZN7cutlass13device_kernelINS_4gemm6kernel13GemmUniversalIN4cute5tupleIJiiiiEEENS1_10collective13CollectiveMmaINS1_34MainloopSm90TmaGmmaWarpSpecializedILi4ENS5_IJNS4_1CILi2EEENSA_ILi1EEESC_EEENS1_35KernelTmaWarpSpecializedCooperativeEEENS5_IJNSA_ILi256EEENSA_ILi128EEENSA_ILi32EEEEEENS_10tfloat32_tENS5_IJlSC_lEEESK_SL_NS4_8TiledMMAINS4_8MMA_AtomIJNS4_4SM904GMMA30MMA_64x128x8_F32TF32TF32_SS_TNILNSP_7ScaleInE1ELSR_1EEEEEENS4_6LayoutISD_NS5_IJSC_NSA_ILi0EEESV_EEEEENS5_IJNS4_10UnderscoreESY_SY_EEEEENS4_13SM90_TMA_LOADENS4_14ComposedLayoutINS4_7SwizzleILi3ELi4ELi3EEENS4_18smem_ptr_flag_bitsILi32EEENSU_INS5_IJNSA_ILi8EEESI_EEENS5_IJSI_SC_EEEEEEEvNS4_8identityENS4_23SM90_TMA_LOAD_MULTICASTES1B_vS1C_EENS_8epilogue10collective6detail29Sm90TmaWarpSpecializedAdapterINS1G_15DefaultEpilogueISK_SL_SL_NS1F_6thread17LinearCombinationISK_Li1EffLNS1K_9ScaleType4KindE0ELNS_15FloatRoundStyleE2ESK_EENS1_15EpilogueDefaultEEEEEvvEEEEvNT_6ParamsE)
        /*0020*/ 	.word	0x00000000
.L_19:


//--------------------- .nv.compat                --------------------------
	.section	.nv.compat,"",@"SHT_CUDA_COMPAT_INFO"
	.align	4
        /*0000*/ 	.byte	0x02, 0x09, 0x01, 0x00, 0x02, 0x02, 0x04, 0x00, 0x02, 0x05, 0x05, 0x00, 0x03, 0x07, 0x01, 0x01
        /*0010*/ 	.byte	0x02, 0x03, 0x01, 0x00, 0x02, 0x06, 0x01, 0x00, 0x04, 0x0b, 0x08, 0x00, 0x00, 0x00, 0x00, 0x00
        /*0020*/ 	.byte	0x00, 0x00, 0x00, 0x00


//--------------------- .nv.info._ZN7cutlass13device_kernelINS_4gemm6kernel13GemmUniversalIN4cute5tupleIJiiiiEEENS1_10collective13CollectiveMmaINS1_34MainloopSm90TmaGmmaWarpSpecializedILi4ENS5_IJNS4_1CILi2EEENSA_ILi1EEESC_EEENS1_35KernelTmaWarpSpecializedCooperativeEEENS5_IJNSA_ILi256EEENSA_ILi128EEENSA_ILi32EEEEEENS_10tfloat32_tENS5_IJlSC_lEEESK_SL_NS4_8TiledMMAINS4_8MMA_AtomIJNS4_4SM904GMMA30MMA_64x128x8_F32TF32TF32_SS_TNILNSP_7ScaleInE1ELSR_1EEEEEENS4_6LayoutISD_NS5_IJSC_NSA_ILi0EEESV_EEEEENS5_IJNS4_10UnderscoreESY_SY_EEEEENS4_13SM90_TMA_LOADENS4_14ComposedLayoutINS4_7SwizzleILi3ELi4ELi3EEENS4_18smem_ptr_flag_bitsILi32EEENSU_INS5_IJNSA_ILi8EEESI_EEENS5_IJSI_SC_EEEEEEEvNS4_8identityENS4_23SM90_TMA_LOAD_MULTICASTES1B_vS1C_EENS_8epilogue10collective6detail29Sm90TmaWarpSpecializedAdapterINS1G_15DefaultEpilogueISK_SL_SL_NS1F_6thread17LinearCombinationISK_Li1EffLNS1K_9ScaleType4KindE0ELNS_15FloatRoundStyleE2ESK_EENS1_15EpilogueDefaultEEEEEvvEEEEvNT_6ParamsE --------------------------
	.section	.nv.info._ZN7cutlass13device_kernelINS_4gemm6kernel13GemmUniversalIN4cute5tupleIJiiiiEEENS1_10collective13CollectiveMmaINS1_34MainloopSm90TmaGmmaWarpSpecializedILi4ENS5_IJNS4_1CILi2EEENSA_ILi1EEESC_EEENS1_35KernelTmaWarpSpecializedCooperativeEEENS5_IJNSA_ILi256EEENSA_ILi128EEENSA_ILi32EEEEEENS_10tfloat32_tENS5_IJlSC_lEEESK_SL_NS4_8TiledMMAINS4_8MMA_AtomIJNS4_4SM904GMMA30MMA_64x128x8_F32TF32TF32_SS_TNILNSP_7ScaleInE1ELSR_1EEEEEENS4_6LayoutISD_NS5_IJSC_NSA_ILi0EEESV_EEEEENS5_IJNS4_10UnderscoreESY_SY_EEEEENS4_13SM90_TMA_LOADENS4_14ComposedLayoutINS4_7SwizzleILi3ELi4ELi3EEENS4_18smem_ptr_flag_bitsILi32EEENSU_INS5_IJNSA_ILi8EEESI_EEENS5_IJSI_SC_EEEEEEEvNS4_8identityENS4_23SM90_TMA_LOAD_MULTICASTES1B_vS1C_EENS_8epilogue10collective6detail29Sm90TmaWarpSpecializedAdapterINS1G_15DefaultEpilogueISK_SL_SL_NS1F_6thread17LinearCombinationISK_Li1EffLNS1K_9ScaleType4KindE0ELNS_15FloatRoundStyleE2ESK_EENS1_15EpilogueDefaultEEEEEvvEEEEvNT_6ParamsE,"",@"SHT_CUDA_INFO"
	.sectionflags	@""
	.align	4


	//----- nvinfo : EIATTR_CUDA_API_VERSION
	.align		4
        /*0000*/ 	.byte	0x04, 0x37
        /*0002*/ 	.short	(.L_21 - .L_20)
.L_20:
        /*0004*/ 	.word	0x00000082


	//----- nvinfo : EIATTR_KPARAM_INFO
	.align		4
.L_21:
        /*0008*/ 	.byte	0x04, 0x17
        /*000a*/ 	.short	(.L_23 - .L_22)
.L_22:
        /*000c*/ 	.word	0x00000000
        /*0010*/ 	.short	0x0000
        /*0012*/ 	.short	0x0070
        /*0014*/ 	.byte	0x00, 0xf0, 0x01, 0x10


	//----- nvinfo : EIATTR_SPARSE_MMA_MASK
	.align		4
.L_23:
        /*0018*/ 	.byte	0x03, 0x50
        /*001a*/ 	.short	0x0000


	//----- nvinfo : EIATTR_MAXREG_COUNT
	.align		4
        /*001c*/ 	.byte	0x03, 0x1b
        /*001e*/ 	.short	0x00a8


	//----- nvinfo : EIATTR_NUM_BARRIERS
	.align		4
        /*0020*/ 	.byte	0x02, 0x4c
        /*0022*/ 	.byte	0x01
	.zero		1


	//----- nvinfo : EIATTR_EXTERNS
	.align		4
        /*0024*/ 	.byte	0x04, 0x0f
        /*0026*/ 	.short	(.L_25 - .L_24)


	//   ....[0]....
	.align		4
.L_24:
        /*0028*/ 	.word	index@(__assertfail)


	//----- nvinfo : EIATTR_MERCURY_ISA_VERSION
	.align		4
.L_25:
        /*002c*/ 	.byte	0x03, 0x5f
        /*002e*/ 	.short	0x0101


	//----- nvinfo : EIATTR_INT_WARP_WIDE_INSTR_OFFSETS
	.align		4
        /*0030*/ 	.byte	0x04, 0x31
        /*0032*/ 	.short	(.L_27 - .L_26)


	//   ....[0]....
.L_26:
        /*0034*/ 	.word	0x00000480


	//   ....[1]....
        /*0038*/ 	.word	0x000004b0


	//   ....[2]....
        /*003c*/ 	.word	0x00000670


	//   ....[3]....
        /*0040*/ 	.word	0x00001f50


	//----- nvinfo : EIATTR_COOP_GROUP_MASK_REGIDS
	.align		4
.L_27:
        /*0044*/ 	.byte	0x04, 0x29
        /*0046*/ 	.short	(.L_29 - .L_28)


	//   ....[0]....
.L_28:
        /*0048*/ 	.word	0xffffffff


	//   ....[1]....
        /*004c*/ 	.word	0xffffffff


	//   ....[2]....
        /*0050*/ 	.word	0xffffffff


	//   ....[3]....
        /*0054*/ 	.word	0xffffffff


	//   ....[4]....
        /*0058*/ 	.word	0xffffffff


	//   ....[5]....
        /*005c*/ 	.word	0xffffffff


	//----- nvinfo : EIATTR_COOP_GROUP_INSTR_OFFSETS
	.align		4
.L_29:
        /*0060*/ 	.byte	0x04, 0x28
        /*0062*/ 	.short	(.L_31 - .L_30)


	//   ....[0]....
.L_30:
        /*0064*/ 	.word	0x00000060


	//   ....[1]....
        /*0068*/ 	.word	0x00000070


	//   ....[2]....
        /*006c*/ 	.word	0x00000130


	//   ....[3]....
        /*0070*/ 	.word	0x000002d0


	//   ....[4]....
        /*0074*/ 	.word	0x000007f0


	//   ....[5]....
        /*0078*/ 	.word	0x00001240


	//----- nvinfo : EIATTR_REG_RECONFIG
	.align		4
.L_31:
        /*007c*/ 	.byte	0x01, 0x54
	.zero		2


	//----- nvinfo : EIATTR_SYSCALL_OFFSETS
	.align		4
        /*0080*/ 	.byte	0x04, 0x46
        /*0082*/ 	.short	(.L_33 - .L_32)


	//   ....[0]....
.L_32:
        /*0084*/ 	.word	0x00001400


	//----- nvinfo : EIATTR_MBARRIER_INSTR_OFFSETS
	.align		4
.L_33:
        /*0088*/ 	.byte	0x04, 0x39
        /*008a*/ 	.short	(.L_35 - .L_34)


	//   ....[0]....
.L_34:
        /*008c*/ 	.word	0x00000230
        /*0090*/ 	.word	0x000000ff
        /*0094*/ 	.word	0x00000000
        /*0098*/ 	.short	0x0100
        /*009a*/ 	.byte	0x08
	.zero		1


	//   ....[1]....
        /*009c*/ 	.word	0x00000240
        /*00a0*/ 	.word	0x000000ff
        /*00a4*/ 	.word	0x00000020
        /*00a8*/ 	.short	0x0100
        /*00aa*/ 	.byte	0x08
	.zero		1


	//   ....[2]....
        /*00ac*/ 	.word	0x00000250
        /*00b0*/ 	.word	0x000000ff
        /*00b4*/ 	.word	0x00000008
        /*00b8*/ 	.short	0x0100
        /*00ba*/ 	.byte	0x08
	.zero		1


	//   ....[3]....
        /*00bc*/ 	.word	0x00000260
        /*00c0*/ 	.word	0x000000ff
        /*00c4*/ 	.word	0x00000028
        /*00c8*/ 	.short	0x0100
        /*00ca*/ 	.byte	0x08
	.zero		1


	//   ....[4]....
        /*00cc*/ 	.word	0x00000270
        /*00d0*/ 	.word	0x000000ff
        /*00d4*/ 	.word	0x00000010
        /*00d8*/ 	.short	0x0100
        /*00da*/ 	.byte	0x08
	.zero		1


	//   ....[5]....
        /*00dc*/ 	.word	0x00000280
        /*00e0*/ 	.word	0x000000ff
        /*00e4*/ 	.word	0x00000030
        /*00e8*/ 	.short	0x0100
        /*00ea*/ 	.byte	0x08
	.zero		1


	//   ....[6]....
        /*00ec*/ 	.word	0x00000290
        /*00f0*/ 	.word	0x000000ff
        /*00f4*/ 	.word	0x00000018
        /*00f8*/ 	.short	0x0100
        /*00fa*/ 	.byte	0x08
	.zero		1


	//   ....[7]....
        /*00fc*/ 	.word	0x000002a0
        /*0100*/ 	.word	0x000000ff
        /*0104*/ 	.word	0x00000038
        /*0108*/ 	.short	0x0100
        /*010a*/ 	.byte	0x08
	.zero		1


	//   ....[8]....
        /*010c*/ 	.word	0x000006f0
        /*0110*/ 	.word	0x000000ff
        /*0114*/ 	.word	0x00000050
        /*0118*/ 	.short	0x0100
        /*011a*/ 	.byte	0x06
	.zero		1


	//   ....[9]....
        /*011c*/ 	.word	0x00000780
        /*0120*/ 	.word	0x000000ff
        /*0124*/ 	.word	0x00000058
        /*0128*/ 	.short	0x0100
        /*012a*/ 	.byte	0x06
	.zero		1


	//   ....[10]....
        /*012c*/ 	.word	0x000014c0
        /*0130*/ 	.word	0x00000003
        /*0134*/ 	.word	0x00000000
        /*0138*/ 	.short	0x010a
        /*013a*/ 	.byte	0x3f
	.zero		1


	//   ....[11]....
        /*013c*/ 	.word	0x00001500
        /*0140*/ 	.word	0x00000003
        /*0144*/ 	.word	0x00000000
        /*0148*/ 	.short	0x010a
        /*014a*/ 	.byte	0x3f
	.zero		1


	//   ....[12]....
        /*014c*/ 	.word	0x00001a10
        /*0150*/ 	.word	0x00000005
        /*0154*/ 	.word	0x00000000
        /*0158*/ 	.short	0x010a
        /*015a*/ 	.byte	0x3f
	.zero		1


	//   ....[13]....
        /*015c*/ 	.word	0x00001a50
        /*0160*/ 	.word	0x00000005
        /*0164*/ 	.word	0x00000000
        /*0168*/ 	.short	0x010a
        /*016a*/ 	.byte	0x3f
	.zero		1


	//   ....[14]....
        /*016c*/ 	.word	0x00001df0
        /*0170*/ 	.word	0x00000005
        /*0174*/ 	.word	0x00000000
        /*0178*/ 	.short	0x0101
        /*017a*/ 	.byte	0x3f
	.zero		1


	//   ....[15]....
        /*017c*/ 	.word	0x00001fd0
        /*0180*/ 	.word	0x00000003
        /*0184*/ 	.word	0x00000000
        /*0188*/ 	.short	0x0101
        /*018a*/ 	.byte	0x3f
	.zero		1


	//   ....[16]....
        /*018c*/ 	.word	0x0000b3e0
        /*0190*/ 	.word	0x00000014
        /*0194*/ 	.word	0x00000020
        /*0198*/ 	.short	0x010a
        /*019a*/ 	.byte	0x3f
	.zero		1


	//   ....[17]....
        /*019c*/ 	.word	0x0000b7a0
        /*01a0*/ 	.word	0x00000005
        /*01a4*/ 	.word	0x00000058
        /*01a8*/ 	.short	0x0101
        /*01aa*/ 	.byte	0x3f
	.zero		1


	//   ....[18]....
        /*01ac*/ 	.word	0x0000bec0
        /*01b0*/ 	.word	0x00000007
        /*01b4*/ 	.word	0x00000000
        /*01b8*/ 	.short	0x010a
        /*01ba*/ 	.byte	0x3f
	.zero		1


	//   ....[19]....
        /*01bc*/ 	.word	0x0000bf40
        /*01c0*/ 	.word	0x00000008
        /*01c4*/ 	.word	0x00000000
        /*01c8*/ 	.short	0x010a
        /*01ca*/ 	.byte	0x3f
	.zero		1


	//   ....[20]....
        /*01cc*/ 	.word	0x0000bfd0
        /*01d0*/ 	.word	0x0000000b
        /*01d4*/ 	.word	0x00000000
        /*01d8*/ 	.short	0x010a
        /*01da*/ 	.byte	0x3f
	.zero		1


	//   ....[21]....
        /*01dc*/ 	.word	0x0000c060
        /*01e0*/ 	.word	0x00000003
        /*01e4*/ 	.word	0x00000000
        /*01e8*/ 	.short	0x010a
        /*01ea*/ 	.byte	0x3f
	.zero		1


	//   ....[22]....
        /*01ec*/ 	.word	0x0000c0c0
        /*01f0*/ 	.word	0x00000003
        /*01f4*/ 	.word	0x00000000
        /*01f8*/ 	.short	0x010a
        /*01fa*/ 	.byte	0x3f
	.zero		1


	//   ....[23]....
        /*01fc*/ 	.word	0x0000c110
        /*0200*/ 	.word	0x00000005
        /*0204*/ 	.word	0x00000000
        /*0208*/ 	.short	0x010a
        /*020a*/ 	.byte	0x3f
	.zero		1


	//   ....[24]....
        /*020c*/ 	.word	0x0000c1e0
        /*0210*/ 	.word	0x00000014
        /*0214*/ 	.word	0x00000020
        /*0218*/ 	.short	0x010a
        /*021a*/ 	.byte	0x3f
	.zero		1


	//   ....[25]....
        /*021c*/ 	.word	0x0000c2b0
        /*0220*/ 	.word	0x00000007
        /*0224*/ 	.word	0x00000000
        /*0228*/ 	.short	0x010a
        /*022a*/ 	.byte	0x3f
	.zero		1


	//   ....[26]....
        /*022c*/ 	.word	0x0000c300
        /*0230*/ 	.word	0x00000008
        /*0234*/ 	.word	0x00000000
        /*0238*/ 	.short	0x010a
        /*023a*/ 	.byte	0x3f
	.zero		1


	//   ....[27]....
        /*023c*/ 	.word	0x0000c350
        /*0240*/ 	.word	0x0000000b
        /*0244*/ 	.word	0x00000000
        /*0248*/ 	.short	0x010a
        /*024a*/ 	.byte	0x3f
	.zero		1


	//----- nvinfo : EIATTR_NUM_MBARRIERS
	.align		4
.L_35:
        /*024c*/ 	.byte	0x03, 0x38
        /*024e*/ 	.short	0x000a


	//----- nvinfo : EIATTR_EXIT_INSTR_OFFSETS
	.align		4
        /*0250*/ 	.byte	0x04, 0x1c
        /*0252*/ 	.short	(.L_37 - .L_36)


	//   ....[0]....
.L_36:
        /*0254*/ 	.word	0x00000950


	//   ....[1]....
        /*0258*/ 	.word	0x00001170


	//   ....[2]....
        /*025c*/ 	.word	0x0000aaf0


	//   ....[3]....
        /*0260*/ 	.word	0x0000b050


	//   ....[4]....
        /*0264*/ 	.word	0x0000c0b0


	//----- nvinfo : EIATTR_MAX_THREADS
	.align		4
.L_37:
        /*0268*/ 	.byte	0x04, 0x05
        /*026a*/ 	.short	(.L_39 - .L_38)
.L_38:
        /*026c*/ 	.word	0x00000180
        /*0270*/ 	.word	0x00000001
        /*0274*/ 	.word	0x00000001


	//----- nvinfo : EIATTR_CRS_STACK_SIZE
	.align		4
.L_39:
        /*0278*/ 	.byte	0x04, 0x1e
        /*027a*/ 	.short	(.L_41 - .L_40)
.L_40:
        /*027c*/ 	.word	0x00000000


	//----- nvinfo : EIATTR_CBANK_PARAM_SIZE
	.align		4
.L_41:
        /*0280*/ 	.byte	0x03, 0x19
        /*0282*/ 	.short	0x0470


	//----- nvinfo : EIATTR_PARAM_CBANK
	.align		4
        /*0284*/ 	.byte	0x04, 0x0a
        /*0286*/ 	.short	(.L_43 - .L_42)
	.align		4
.L_42:
        /*0288*/ 	.word	index@(.nv.constant0._ZN7cutlass13device_kernelINS_4gemm6kernel13GemmUniversalIN4cute5tupleIJiiiiEEENS1_10collective13CollectiveMmaINS1_34MainloopSm90TmaGmmaWarpSpecializedILi4ENS5_IJNS4_1CILi2EEENSA_ILi1EEESC_EEENS1_35KernelTmaWarpSpecializedCooperativeEEENS5_IJNSA_ILi256EEENSA_ILi128EEENSA_ILi32EEEEEENS_10tfloat32_tENS5_IJlSC_lEEESK_SL_NS4_8TiledMMAINS4_8MMA_AtomIJNS4_4SM904GMMA30MMA_64x128x8_F32TF32TF32_SS_TNILNSP_7ScaleInE1ELSR_1EEEEEENS4_6LayoutISD_NS5_IJSC_NSA_ILi0EEESV_EEEEENS5_IJNS4_10UnderscoreESY_SY_EEEEENS4_13SM90_TMA_LOADENS4_14ComposedLayoutINS4_7SwizzleILi3ELi4ELi3EEENS4_18smem_ptr_flag_bitsILi32EEENSU_INS5_IJNSA_ILi8EEESI_EEENS5_IJSI_SC_EEEEEEEvNS4_8identityENS4_23SM90_TMA_LOAD_MULTICASTES1B_vS1C_EENS_8epilogue10collective6detail29Sm90TmaWarpSpecializedAdapterINS1G_15DefaultEpilogueISK_SL_SL_NS1F_6thread17LinearCombinationISK_Li1EffLNS1K_9ScaleType4KindE0ELNS_15FloatRoundStyleE2ESK_EENS1_15EpilogueDefaultEEEEEvvEEEEvNT_6ParamsE)
        /*028c*/ 	.short	0x0210
        /*028e*/ 	.short	0x0470


	//----- nvinfo : EIATTR_SW_WAR
	.align		4
.L_43:
        /*0290*/ 	.byte	0x04, 0x36
        /*0292*/ 	.short	(.L_45 - .L_44)
.L_44:
        /*0294*/ 	.word	0x00000008
.L_45:


//--------------------- .nv.callgraph             --------------------------
	.section	.nv.callgraph,"",@"SHT_CUDA_CALLGRAPH"
	.align	4
	.sectionentsize	8
	.align		4
        /*0000*/ 	.word	0x00000000
	.align		4
        /*0004*/ 	.word	0xffffffff
	.align		4
        /*0008*/ 	.word	index@(_ZN7cutlass13device_kernelINS_4gemm6kernel13GemmUniversalIN4cute5tupleIJiiiiEEENS1_10collective13CollectiveMmaINS1_34MainloopSm90TmaGmmaWarpSpecializedILi4ENS5_IJNS4_1CILi2EEENSA_ILi1EEESC_EEENS1_35KernelTmaWarpSpecializedCooperativeEEENS5_IJNSA_ILi256EEENSA_ILi128EEENSA_ILi32EEEEEENS_10tfloat32_tENS5_IJlSC_lEEESK_SL_NS4_8TiledMMAINS4_8MMA_AtomIJNS4_4SM904GMMA30MMA_64x128x8_F32TF32TF32_SS_TNILNSP_7ScaleInE1ELSR_1EEEEEENS4_6LayoutISD_NS5_IJSC_NSA_ILi0EEESV_EEEEENS5_IJNS4_10UnderscoreESY_SY_EEEEENS4_13SM90_TMA_LOADENS4_14ComposedLayoutINS4_7SwizzleILi3ELi4ELi3EEENS4_18smem_ptr_flag_bitsILi32EEENSU_INS5_IJNSA_ILi8EEESI_EEENS5_IJSI_SC_EEEEEEEvNS4_8identityENS4_23SM90_TMA_LOAD_MULTICASTES1B_vS1C_EENS_8epilogue10collective6detail29Sm90TmaWarpSpecializedAdapterINS1G_15DefaultEpilogueISK_SL_SL_NS1F_6thread17LinearCombinationISK_Li1EffLNS1K_9ScaleType4KindE0ELNS_15FloatRoundStyleE2ESK_EENS1_15EpilogueDefaultEEEEEvvEEEEvNT_6ParamsE)
	.align		4
        /*000c*/ 	.word	index@(__assertfail)
	.align		4
        /*0010*/ 	.word	0x00000000
	.align		4
        /*0014*/ 	.word	0xfffffffe
	.align		4
        /*0018*/ 	.word	0x00000000
	.align		4
        /*001c*/ 	.word	0xfffffffd
	.align		4
        /*0020*/ 	.word	0x00000000
	.align		4
        /*0024*/ 	.word	0xfffffffc


//--------------------- .nv.constant4             --------------------------
	.section	.nv.constant4,"a",@progbits
	.align	8
	.align		8
.nv.constant4:
        /*0000*/ 	.dword	__assertfail
	.align		8
        /*0008*/ 	.dword	__unnamed_1
	.align		8
        /*0010*/ 	.dword	_ZN39_INTERNAL_56440920_4_k_cu_a210f3a1_64544cuda3std3__45__cpo5beginE
	.align		8
        /*0018*/ 	.dword	_ZN39_INTERNAL_56440920_4_k_cu_a210f3a1_64544cuda3std3__45__cpo3endE
	.align		8
        /*0020*/ 	.dword	_ZN39_INTERNAL_56440920_4_k_cu_a210f3a1_64544cuda3std3__45__cpo6cbeginE
	.align		8
        /*0028*/ 	.dword	_ZN39_INTERNAL_56440920_4_k_cu_a210f3a1_64544cuda3std3__45__cpo4cendE
	.align		8
        /*0030*/ 	.dword	_ZN39_INTERNAL_56440920_4_k_cu_a210f3a1_64544cuda3std3__441_GLOBAL__N__56440920_4_k_cu_a210f3a1_64546ignoreE
	.align		8
        /*0038*/ 	.dword	_ZN39_INTERNAL_56440920_4_k_cu_a210f3a1_64544cuda3std3__419piecewise_constructE
	.align		8
        /*0040*/ 	.dword	_ZN39_INTERNAL_56440920_4_k_cu_a210f3a1_64544cuda3std3__48in_placeE
	.align		8
        /*0048*/ 	.dword	_ZN39_INTERNAL_56440920_4_k_cu_a210f3a1_64544cuda3std6ranges3__45__cpo4swapE
	.align		8
        /*0050*/ 	.dword	_ZN39_INTERNAL_56440920_4_k_cu_a210f3a1_64544cuda3std6ranges3__45__cpo9iter_moveE
	.align		8
        /*0058*/ 	.dword	_ZN39_INTERNAL_56440920_4_k_cu_a210f3a1_64544cute7productE
	.align		8
        /*0060*/ 	.dword	_ZN39_INTERNAL_56440920_4_k_cu_a210f3a1_64544cute1_E
	.align		8
        /*0068*/ 	.dword	$str$22
	.align		8
        /*0070*/ 	.dword	$str$23


//--------------------- .text._ZN7cutlass13device_kernelINS_4gemm6kernel13GemmUniversalIN4cute5tupleIJiiiiEEENS1_10collective13CollectiveMmaINS1_34MainloopSm90TmaGmmaWarpSpecializedILi4ENS5_IJNS4_1CILi2EEENSA_ILi1EEESC_EEENS1_35KernelTmaWarpSpecializedCooperativeEEENS5_IJNSA_ILi256EEENSA_ILi128EEENSA_ILi32EEEEEENS_10tfloat32_tENS5_IJlSC_lEEESK_SL_NS4_8TiledMMAINS4_8MMA_AtomIJNS4_4SM904GMMA30MMA_64x128x8_F32TF32TF32_SS_TNILNSP_7ScaleInE1ELSR_1EEEEEENS4_6LayoutISD_NS5_IJSC_NSA_ILi0EEESV_EEEEENS5_IJNS4_10UnderscoreESY_SY_EEEEENS4_13SM90_TMA_LOADENS4_14ComposedLayoutINS4_7SwizzleILi3ELi4ELi3EEENS4_18smem_ptr_flag_bitsILi32EEENSU_INS5_IJNSA_ILi8EEESI_EEENS5_IJSI_SC_EEEEEEEvNS4_8identityENS4_23SM90_TMA_LOAD_MULTICASTES1B_vS1C_EENS_8epilogue10collective6detail29Sm90TmaWarpSpecializedAdapterINS1G_15DefaultEpilogueISK_SL_SL_NS1F_6thread17LinearCombinationISK_Li1EffLNS1K_9ScaleType4KindE0ELNS_15FloatRoundStyleE2ESK_EENS1_15EpilogueDefaultEEEEEvvEEEEvNT_6ParamsE --------------------------
	.section	.text._ZN7cutlass13device_kernelINS_4gemm6kernel13GemmUniversalIN4cute5tupleIJiiiiEEENS1_10collective13CollectiveMmaINS1_34MainloopSm90TmaGmmaWarpSpecializedILi4ENS5_IJNS4_1CILi2EEENSA_ILi1EEESC_EEENS1_35KernelTmaWarpSpecializedCooperativeEEENS5_IJNSA_ILi256EEENSA_ILi128EEENSA_ILi32EEEEEENS_10tfloat32_tENS5_IJlSC_lEEESK_SL_NS4_8TiledMMAINS4_8MMA_AtomIJNS4_4SM904GMMA30MMA_64x128x8_F32TF32TF32_SS_TNILNSP_7ScaleInE1ELSR_1EEEEEENS4_6LayoutISD_NS5_IJSC_NSA_ILi0EEESV_EEEEENS5_IJNS4_10UnderscoreESY_SY_EEEEENS4_13SM90_TMA_LOADENS4_14ComposedLayoutINS4_7SwizzleILi3ELi4ELi3EEENS4_18smem_ptr_flag_bitsILi32EEENSU_INS5_IJNSA_ILi8EEESI_EEENS5_IJSI_SC_EEEEEEEvNS4_8identityENS4_23SM90_TMA_LOAD_MULTICASTES1B_vS1C_EENS_8epilogue10collective6detail29Sm90TmaWarpSpecializedAdapterINS1G_15DefaultEpilogueISK_SL_SL_NS1F_6thread17LinearCombinationISK_Li1EffLNS1K_9ScaleType4KindE0ELNS_15FloatRoundStyleE2ESK_EENS1_15EpilogueDefaultEEEEEvvEEEEvNT_6ParamsE,"ax",@progbits
	.align	128
.text._ZN7cutlass13device_kernelINS_4gemm6kernel13GemmUniversalIN4cute5tupleIJiiiiEEENS1_10collective13CollectiveMmaINS1_34MainloopSm90TmaGmmaWarpSpecializedILi4ENS5_IJNS4_1CILi2EEENSA_ILi1EEESC_EEENS1_35KernelTmaWarpSpecializedCooperativeEEENS5_IJNSA_ILi256EEENSA_ILi128EEENSA_ILi32EEEEEENS_10tfloat32_tENS5_IJlSC_lEEESK_SL_NS4_8TiledMMAINS4_8MMA_AtomIJNS4_4SM904GMMA30MMA_64x128x8_F32TF32TF32_SS_TNILNSP_7ScaleInE1ELSR_1EEEEEENS4_6LayoutISD_NS5_IJSC_NSA_ILi0EEESV_EEEEENS5_IJNS4_10UnderscoreESY_SY_EEEEENS4_13SM90_TMA_LOADENS4_14ComposedLayoutINS4_7SwizzleILi3ELi4ELi3EEENS4_18smem_ptr_flag_bitsILi32EEENSU_INS5_IJNSA_ILi8EEESI_EEENS5_IJSI_SC_EEEEEEEvNS4_8identityENS4_23SM90_TMA_LOAD_MULTICASTES1B_vS1C_EENS_8epilogue10collective6detail29Sm90TmaWarpSpecializedAdapterINS1G_15DefaultEpilogueISK_SL_SL_NS1F_6thread17LinearCombinationISK_Li1EffLNS1K_9ScaleType4KindE0ELNS_15FloatRoundStyleE2ESK_EENS1_15EpilogueDefaultEEEEEvvEEEEvNT_6ParamsE:
        .type           _ZN7cutlass13device_kernelINS_4gemm6kernel13GemmUniversalIN4cute5tupleIJiiiiEEENS1_10collective13CollectiveMmaINS1_34MainloopSm90TmaGmmaWarpSpecializedILi4ENS5_IJNS4_1CILi2EEENSA_ILi1EEESC_EEENS1_35KernelTmaWarpSpecializedCooperativeEEENS5_IJNSA_ILi256EEENSA_ILi128EEENSA_ILi32EEEEEENS_10tfloat32_tENS5_IJlSC_lEEESK_SL_NS4_8TiledMMAINS4_8MMA_AtomIJNS4_4SM904GMMA30MMA_64x128x8_F32TF32TF32_SS_TNILNSP_7ScaleInE1ELSR_1EEEEEENS4_6LayoutISD_NS5_IJSC_NSA_ILi0EEESV_EEEEENS5_IJNS4_10UnderscoreESY_SY_EEEEENS4_13SM90_TMA_LOADENS4_14ComposedLayoutINS4_7SwizzleILi3ELi4ELi3EEENS4_18smem_ptr_flag_bitsILi32EEENSU_INS5_IJNSA_ILi8EEESI_EEENS5_IJSI_SC_EEEEEEEvNS4_8identityENS4_23SM90_TMA_LOAD_MULTICASTES1B_vS1C_EENS_8epilogue10collective6detail29Sm90TmaWarpSpecializedAdapterINS1G_15DefaultEpilogueISK_SL_SL_NS1F_6thread17LinearCombinationISK_Li1EffLNS1K_9ScaleType4KindE0ELNS_15FloatRoundStyleE2ESK_EENS1_15EpilogueDefaultEEEEEvvEEEEvNT_6ParamsE,@function
        .size           _ZN7cutlass13device_kernelINS_4gemm6kernel13GemmUniversalIN4cute5tupleIJiiiiEEENS1_10collective13CollectiveMmaINS1_34MainloopSm90TmaGmmaWarpSpecializedILi4ENS5_IJNS4_1CILi2EEENSA_ILi1EEESC_EEENS1_35KernelTmaWarpSpecializedCooperativeEEENS5_IJNSA_ILi256EEENSA_ILi128EEENSA_ILi32EEEEEENS_10tfloat32_tENS5_IJlSC_lEEESK_SL_NS4_8TiledMMAINS4_8MMA_AtomIJNS4_4SM904GMMA30MMA_64x128x8_F32TF32TF32_SS_TNILNSP_7ScaleInE1ELSR_1EEEEEENS4_6LayoutISD_NS5_IJSC_NSA_ILi0EEESV_EEEEENS5_IJNS4_10UnderscoreESY_SY_EEEEENS4_13SM90_TMA_LOADENS4_14ComposedLayoutINS4_7SwizzleILi3ELi4ELi3EEENS4_18smem_ptr_flag_bitsILi32EEENSU_INS5_IJNSA_ILi8EEESI_EEENS5_IJSI_SC_EEEEEEEvNS4_8identityENS4_23SM90_TMA_LOAD_MULTICASTES1B_vS1C_EENS_8epilogue10collective6detail29Sm90TmaWarpSpecializedAdapterINS1G_15DefaultEpilogueISK_SL_SL_NS1F_6thread17LinearCombinationISK_Li1EffLNS1K_9ScaleType4KindE0ELNS_15FloatRoundStyleE2ESK_EENS1_15EpilogueDefaultEEEEEvvEEEEvNT_6ParamsE,(.L_x_323 - _ZN7cutlass13device_kernelINS_4gemm6kernel13GemmUniversalIN4cute5tupleIJiiiiEEENS1_10collective13CollectiveMmaINS1_34MainloopSm90TmaGmmaWarpSpecializedILi4ENS5_IJNS4_1CILi2EEENSA_ILi1EEESC_EEENS1_35KernelTmaWarpSpecializedCooperativeEEENS5_IJNSA_ILi256EEENSA_ILi128EEENSA_ILi32EEEEEENS_10tfloat32_tENS5_IJlSC_lEEESK_SL_NS4_8TiledMMAINS4_8MMA_AtomIJNS4_4SM904GMMA30MMA_64x128x8_F32TF32TF32_SS_TNILNSP_7ScaleInE1ELSR_1EEEEEENS4_6LayoutISD_NS5_IJSC_NSA_ILi0EEESV_EEEEENS5_IJNS4_10UnderscoreESY_SY_EEEEENS4_13SM90_TMA_LOADENS4_14ComposedLayoutINS4_7SwizzleILi3ELi4ELi3EEENS4_18smem_ptr_flag_bitsILi32EEENSU_INS5_IJNSA_ILi8EEESI_EEENS5_IJSI_SC_EEEEEEEvNS4_8identityENS4_23SM90_TMA_LOAD_MULTICASTES1B_vS1C_EENS_8epilogue10collective6detail29Sm90TmaWarpSpecializedAdapterINS1G_15DefaultEpilogueISK_SL_SL_NS1F_6thread17LinearCombinationISK_Li1EffLNS1K_9ScaleType4KindE0ELNS_15FloatRoundStyleE2ESK_EENS1_15EpilogueDefaultEEEEEvvEEEEvNT_6ParamsE)
        .other          _ZN7cutlass13device_kernelINS_4gemm6kernel13GemmUniversalIN4cute5tupleIJiiiiEEENS1_10collective13CollectiveMmaINS1_34MainloopSm90TmaGmmaWarpSpecializedILi4ENS5_IJNS4_1CILi2EEENSA_ILi1EEESC_EEENS1_35KernelTmaWarpSpecializedCooperativeEEENS5_IJNSA_ILi256EEENSA_ILi128EEENSA_ILi32EEEEEENS_10tfloat32_tENS5_IJlSC_lEEESK_SL_NS4_8TiledMMAINS4_8MMA_AtomIJNS4_4SM904GMMA30MMA_64x128x8_F32TF32TF32_SS_TNILNSP_7ScaleInE1ELSR_1EEEEEENS4_6LayoutISD_NS5_IJSC_NSA_ILi0EEESV_EEEEENS5_IJNS4_10UnderscoreESY_SY_EEEEENS4_13SM90_TMA_LOADENS4_14ComposedLayoutINS4_7SwizzleILi3ELi4ELi3EEENS4_18smem_ptr_flag_bitsILi32EEENSU_INS5_IJNSA_ILi8EEESI_EEENS5_IJSI_SC_EEEEEEEvNS4_8identityENS4_23SM90_TMA_LOAD_MULTICASTES1B_vS1C_EENS_8epilogue10collective6detail29Sm90TmaWarpSpecializedAdapterINS1G_15DefaultEpilogueISK_SL_SL_NS1F_6thread17LinearCombinationISK_Li1EffLNS1K_9ScaleType4KindE0ELNS_15FloatRoundStyleE2ESK_EENS1_15EpilogueDefaultEEEEEvvEEEEvNT_6ParamsE,@"STO_CUDA_ENTRY STV_DEFAULT"
_ZN7cutlass13device_kernelINS_4gemm6kernel13GemmUniversalIN4cute5tupleIJiiiiEEENS1_10collective13CollectiveMmaINS1_34MainloopSm90TmaGmmaWarpSpecializedILi4ENS5_IJNS4_1CILi2EEENSA_ILi1EEESC_EEENS1_35KernelTmaWarpSpecializedCooperativeEEENS5_IJNSA_ILi256EEENSA_ILi128EEENSA_ILi32EEEEEENS_10tfloat32_tENS5_IJlSC_lEEESK_SL_NS4_8TiledMMAINS4_8MMA_AtomIJNS4_4SM904GMMA30MMA_64x128x8_F32TF32TF32_SS_TNILNSP_7ScaleInE1ELSR_1EEEEEENS4_6LayoutISD_NS5_IJSC_NSA_ILi0EEESV_EEEEENS5_IJNS4_10UnderscoreESY_SY_EEEEENS4_13SM90_TMA_LOADENS4_14ComposedLayoutINS4_7SwizzleILi3ELi4ELi3EEENS4_18smem_ptr_flag_bitsILi32EEENSU_INS5_IJNSA_ILi8EEESI_EEENS5_IJSI_SC_EEEEEEEvNS4_8identityENS4_23SM90_TMA_LOAD_MULTICASTES1B_vS1C_EENS_8epilogue10collective6detail29Sm90TmaWarpSpecializedAdapterINS1G_15DefaultEpilogueISK_SL_SL_NS1F_6thread17LinearCombinationISK_Li1EffLNS1K_9ScaleType4KindE0ELNS_15FloatRoundStyleE2ESK_EENS1_15EpilogueDefaultEEEEEvvEEEEvNT_6ParamsE:
[----:B------:R-:W0:Y:S01]  /*0000*/  LDC R1, c[0x0][0x28] ;  /* 0x00000a00ff017b82 */ /* 0x000e220000000800 */
[----:B------:R-:W1:Y:S01]  /*0010*/  S2R R18, SR_TID.X ;  /* 0x0000000000127919 */ /* 0x000e620000002100 */
[----:B------:R-:W-:Y:S01]  /*0020*/  ELECT P0, URZ, PT ;  /* 0x00000000003f782f */ /* 0x000fe20003800000 */
[----:B------:R-:W-:Y:S01]  /*0030*/  BSSY B0, `(.L_x_0) ;  /* 0x000000f000007945 */ /* 0x000fe20003800000 */
[--C-:B-1----:R-:W-:Y:S02]  /*0040*/  SHF.R.U32.HI R0, RZ, 0x5, R18.reuse ;  /* 0x00000005ff007819 */ /* 0x102fe40000011612 */
[----:B------:R-:W-:-:S03]  /*0050*/  SHF.R.U32.HI R3, RZ, 0x7, R18 ;  /* 0x00000007ff037819 */ /* 0x000fc60000011612 */
[----:B------:R-:W1:Y:S04]  /*0060*/  SHFL.IDX PT, R2, R0, RZ, 0x1f ;  /* 0x00001fff00027589 */ /* 0x000e6800000e0000 */
[----:B------:R2:W3:Y:S01]  /*0070*/  SHFL.IDX PT, R5, R3, RZ, 0x1f ;  /* 0x00001fff03057589 */ /* 0x0004e200000e0000 */
[----:B-1----:R-:W-:-:S13]  /*0080*/  ISETP.NE.OR P0, PT, R2, RZ, !P0 ;  /* 0x000000ff0200720c */ /* 0x002fda0004705670 */
[----:B0-23--:R-:W-:Y:S05]  /*0090*/  @P0 BRA `(.L_x_1) ;  /* 0x0000000000200947 */ /* 0x00dfea0003800000 */
[----:B------:R-:W-:Y:S02]  /*00a0*/  ULDC.64 UR4, c[0x0][0x198] ;  /* 0x0000660000047ab9 */ /* 0x000fe40000000a00 */
[----:B------:R-:W-:Y:S02]  /*00b0*/  UIADD3 UR6, UP0, UR4, 0xf0, URZ ;  /* 0x000000f004067890 */ /* 0x000fe4000ff1e03f */
[----:B------:R-:W-:Y:S02]  /*00c0*/  UIADD3 UR4, UP1, UR4, 0x1f0, URZ ;  /* 0x000001f004047890 */ /* 0x000fe4000ff3e03f */
[----:B------:R-:W-:Y:S02]  /*00d0*/  UIADD3.X UR7, URZ, UR5, URZ, UP0, !UPT ;  /* 0x000000053f077290 */ /* 0x000fe400087fe43f */
[----:B------:R-:W-:-:S07]  /*00e0*/  UIADD3.X UR5, URZ, UR5, URZ, UP1, !UPT ;  /* 0x000000053f057290 */ /* 0x000fce0008ffe43f */
[----:B------:R0:W-:Y:S02]  /*00f0*/  UTMACCTL.PF [UR6] ;  /* 0x00000000060079b9 */ /* 0x0001e40008040000 */
[----:B------:R0:W-:Y:S02]  /*0100*/  UTMACCTL.PF [UR4] ;  /* 0x00000000040079b9 */ /* 0x0001e40008040000 */
[----:B0-----:R-:W-:Y:S01]  /*0110*/  NOP ;  /* 0x0000000000007918 */ /* 0x001fe20000000000 */
.L_x_1:
[----:B------:R-:W-:Y:S05]  /*0120*/  BSYNC B0 ;  /* 0x0000000000007941 */ /* 0x000fea0003800000 */
.L_x_0:
[----:B------:R-:W0:Y:S02]  /*0130*/  SHFL.IDX PT, R3, R0, RZ, 0x1f ;  /* 0x00001fff00037589 */ /* 0x000e2400000e0000 */
[----:B0-----:R-:W-:-:S13]  /*0140*/  ISETP.NE.AND P0, PT, R3, RZ, PT ;  /* 0x000000ff0300720c */ /* 0x001fda0003f05270 */
[----:B------:R-:W-:Y:S05]  /*0150*/  @P0 BRA `(.L_x_2) ;  /* 0x0000000000580947 */ /* 0x000fea0003800000 */
[----:B------:R-:W0:Y:S01]  /*0160*/  S2UR UR8, SR_CgaCtaId ;  /* 0x00000000000879c3 */ /* 0x000e220000008800 */
[----:B------:R-:W-:Y:S01]  /*0170*/  UMOV UR4, 0x400 ;  /* 0x0000040000047882 */ /* 0x000fe20000000000 */
[----:B------:R-:W-:Y:S01]  /*0180*/  UMOV UR5, 0x1 ;  /* 0x0000000100057882 */ /* 0x000fe20000000000 */
[----:B------:R-:W-:Y:S01]  /*0190*/  UMOV UR6, 0x4 ;  /* 0x0000000400067882 */ /* 0x000fe20000000000 */
[----:B------:R-:W-:Y:S01]  /*01a0*/  ELECT P0, URZ, PT ;  /* 0x00000000003f782f */ /* 0x000fe20003800000 */
[----:B------:R-:W-:-:S04]  /*01b0*/  UIADD3 UR6, -UR6, 0x100000, URZ ;  /* 0x0010000006067890 */ /* 0x000fc8000fffe13f */
[----:B------:R-:W-:Y:S02]  /*01c0*/  USHF.L.U32 UR7, UR6, 0xb, URZ ;  /* 0x0000000b06077899 */ /* 0x000fe4000800063f */
[----:B------:R-:W-:Y:S02]  /*01d0*/  USHF.L.U32 UR6, UR6, 0x1, URZ ;  /* 0x0000000106067899 */ /* 0x000fe4000800063f */
[----:B0-----:R-:W-:Y:S02]  /*01e0*/  ULEA UR8, UR8, UR4, 0x18 ;  /* 0x0000000408087291 */ /* 0x001fe4000f8ec03f */
[----:B------:R-:W-:-:S04]  /*01f0*/  UIADD3 UR4, -UR5, 0x100000, URZ ;  /* 0x0010000005047890 */ /* 0x000fc8000fffe13f */
[----:B------:R-:W-:Y:S02]  /*0200*/  USHF.L.U32 UR5, UR4, 0xb, URZ ;  /* 0x0000000b04057899 */ /* 0x000fe4000800063f */
[----:B------:R-:W-:Y:S01]  /*0210*/  USHF.L.U32 UR4, UR4, 0x1, URZ ;  /* 0x0000000104047899 */ /* 0x000fe2000800063f */
[----:B------:R-:W0:Y:S11]  /*0220*/  FENCE.VIEW.ASYNC.S ;  /* 0x00000000000073c6 */ /* 0x000e360000000000 */
[----:B0-----:R0:W1:Y:S01]  /*0230*/  SYNCS.EXCH.64 URZ, [UR8], UR4 ;  /* 0x00000004083f75b2 */ /* 0x0010620008000100 */
[----:B------:R0:W2:Y:S01]  /*0240*/  SYNCS.EXCH.64 URZ, [UR8+0x20], UR6 ;  /* 0x00002006083f75b2 */ /* 0x0000a20008000100 */
[----:B------:R0:W3:Y:S01]  /*0250*/  SYNCS.EXCH.64 URZ, [UR8+0x8], UR4 ;  /* 0x00000804083f75b2 */ /* 0x0000e20008000100 */
[----:B------:R0:W4:Y:S01]  /*0260*/  SYNCS.EXCH.64 URZ, [UR8+0x28], UR6 ;  /* 0x00002806083f75b2 */ /* 0x0001220008000100 */
[----:B------:R0:W0:Y:S01]  /*0270*/  SYNCS.EXCH.64 URZ, [UR8+0x10], UR4 ;  /* 0x00001004083f75b2 */ /* 0x0000220008000100 */
[----:B------:R0:W0:Y:S01]  /*0280*/  SYNCS.EXCH.64 URZ, [UR8+0x30], UR6 ;  /* 0x00003006083f75b2 */ /* 0x0000220008000100 */
[----:B------:R0:W0:Y:S01]  /*0290*/  SYNCS.EXCH.64 URZ, [UR8+0x18], UR4 ;  /* 0x00001804083f75b2 */ /* 0x0000220008000100 */
[----:B------:R0:W0:Y:S01]  /*02a0*/  SYNCS.EXCH.64 URZ, [UR8+0x38], UR6 ;  /* 0x00003806083f75b2 */ /* 0x0000220008000100 */
[----:B------:R-:W-:Y:S01]  /*02b0*/  NOP ;  /* 0x0000000000007918 */ /* 0x000fe20000000000 */
.L_x_2:
[----:B------:R-:W-:Y:S01]  /*02c0*/  SHF.R.S32.HI R7, RZ, 0x1f, R18 ;  /* 0x0000001fff077819 */ /* 0x000fe20000011412 */
[----:B------:R-:W5:Y:S01]  /*02d0*/  SHFL.IDX PT, R0, R0, RZ, 0x1f ;  /* 0x00001fff00007589 */ /* 0x000f6200000e0000 */
[----:B0-----:R-:W0:Y:S01]  /*02e0*/  S2UR UR8, SR_CTAID.X ;  /* 0x00000000000879c3 */ /* 0x001e220000002500 */
[----:B------:R-:W-:Y:S02]  /*02f0*/  ELECT P0, URZ, PT ;  /* 0x00000000003f782f */ /* 0x000fe40003800000 */
[----:B------:R-:W-:Y:S01]  /*0300*/  LEA.HI R7, R7, R18, RZ, 0x7 ;  /* 0x0000001207077211 */ /* 0x000fe200078f38ff */
[----:B------:R-:W1:Y:S01]  /*0310*/  S2R R4, SR_CTAID.Y ;  /* 0x0000000000047919 */ /* 0x000e620000002600 */
[----:B------:R-:W-:Y:S01]  /*0320*/  SHF.R.S32.HI R8, RZ, 0x1f, R3 ;  /* 0x0000001fff087819 */ /* 0x000fe20000011403 */
[----:B------:R-:W-:Y:S01]  /*0330*/  ULDC UR4, c[0x0][0x150] ;  /* 0x0000540000047ab9 */ /* 0x000fe20000000800 */
[----:B------:R-:W-:Y:S01]  /*0340*/  LOP3.LUT R7, R7, 0xffffff80, RZ, 0xc0, !PT ;  /* 0xffffff8007077812 */ /* 0x000fe200078ec0ff */
[----:B------:R-:W-:Y:S01]  /*0350*/  NOP ;  /* 0x0000000000007918 */ /* 0x000fe20000000000 */
[----:B------:R-:W-:Y:S01]  /*0360*/  LEA.HI R8, R8, R3, RZ, 0x2 ;  /* 0x0000000308087211 */ /* 0x000fe200078f10ff */
[----:B------:R-:W2:Y:S01]  /*0370*/  LDC R10, c[0x0][0x144] ;  /* 0x00005100ff0a7b82 */ /* 0x000ea20000000800 */
[----:B------:R-:W-:Y:S01]  /*0380*/  NOP ;  /* 0x0000000000007918 */ /* 0x000fe20000000000 */
[----:B------:R-:W-:Y:S01]  /*0390*/  IMAD.IADD R6, R18, 0x1, -R7 ;  /* 0x0000000112067824 */ /* 0x000fe200078e0a07 */
[----:B------:R-:W-:Y:S01]  /*03a0*/  LOP3.LUT R8, R8, 0x3ffffffc, RZ, 0xc0, !PT ;  /* 0x3ffffffc08087812 */ /* 0x000fe200078ec0ff */
[----:B------:R-:W-:Y:S01]  /*03b0*/  IMAD.MOV.U32 R22, RZ, RZ, 0x1 ;  /* 0x00000001ff167424 */ /* 0x000fe200078e00ff */
[----:B------:R-:W-:-:S02]  /*03c0*/  ISETP.NE.AND P3, PT, R5, RZ, PT ;  /* 0x000000ff0500720c */ /* 0x000fc40003f65270 */
[----:B------:R-:W-:Y:S01]  /*03d0*/  SHF.R.S32.HI R7, RZ, 0x1f, R6 ;  /* 0x0000001fff077819 */ /* 0x000fe20000011406 */
[----:B------:R-:W-:Y:S01]  /*03e0*/  IMAD.IADD R8, R3, 0x1, -R8 ;  /* 0x0000000103087824 */ /* 0x000fe200078e0a08 */
[----:B------:R-:W3:Y:S02]  /*03f0*/  LDC R13, c[0x0][0x140] ;  /* 0x00005000ff0d7b82 */ /* 0x000ee40000000800 */
[----:B------:R-:W-:Y:S02]  /*0400*/  LEA.HI R7, R7, R6, RZ, 0x3 ;  /* 0x0000000607077211 */ /* 0x000fe400078f18ff */
[----:B-----5:R-:W-:Y:S02]  /*0410*/  ISETP.NE.OR P0, PT, R0, RZ, !P0 ;  /* 0x000000ff0000720c */ /* 0x020fe40004705670 */
[--C-:B------:R-:W-:Y:S02]  /*0420*/  SHF.R.S32.HI R0, RZ, 0x3, R7.reuse ;  /* 0x00000003ff007819 */ /* 0x100fe40000011407 */
[----:B------:R-:W-:-:S02]  /*0430*/  SHF.R.S32.HI R7, RZ, 0x1f, R7 ;  /* 0x0000001fff077819 */ /* 0x000fc40000011407 */
[----:B0-----:R-:W-:Y:S02]  /*0440*/  I2FP.F32.U32 R9, UR8 ;  /* 0x0000000800097c45 */ /* 0x001fe40008201000 */
[----:B------:R-:W-:-:S03]  /*0450*/  LEA.HI R7, R7, R0, RZ, 0x2 ;  /* 0x0000000007077211 */ /* 0x000fc600078f10ff */
[----:B------:R-:W-:Y:S01]  /*0460*/  FMUL R9, R9, UR4 ;  /* 0x0000000409097c20 */ /* 0x000fe20008400000 */
[----:B------:R-:W-:Y:S01]  /*0470*/  LOP3.LUT R7, R7, 0xfffffffc, RZ, 0xc0, !PT ;  /* 0xfffffffc07077812 */ /* 0x000fe200078ec0ff */
[----:B------:R-:W-:Y:S01]  /*0480*/  VOTEU.ALL UP0, P0 ;  /* 0x00000000003f7886 */ /* 0x000fe20000000000 */
[----:B-1----:R-:W-:Y:S01]  /*0490*/  I2FP.F32.U32 R3, R4 ;  /* 0x0000000400037245 */ /* 0x002fe20000201000 */
[----:B------:R-:W-:Y:S01]  /*04a0*/  ULDC UR4, c[0x0][0x154] ;  /* 0x0000550000047ab9 */ /* 0x000fe20000000800 */
[----:B------:R-:W-:Y:S01]  /*04b0*/  VOTEU.ALL UP1, P0 ;  /* 0x00000000003f7886 */ /* 0x000fe20000020000 */
[----:B------:R-:W0:Y:S01]  /*04c0*/  F2I.U32.TRUNC.NTZ R9, R9 ;  /* 0x0000000900097305 */ /* 0x000e22000020f000 */
[----:B------:R-:W-:Y:S01]  /*04d0*/  IMAD.IADD R7, R0, 0x1, -R7 ;  /* 0x0000000100077824 */ /* 0x000fe200078e0a07 */
[----:B------:R-:W1:Y:S01]  /*04e0*/  @!UP0 S2UR UR7, SR_CgaCtaId ;  /* 0x00000000000789c3 */ /* 0x000e620000008800 */
[----:B------:R-:W-:Y:S01]  /*04f0*/  FMUL R12, R3, UR4 ;  /* 0x00000004030c7c20 */ /* 0x000fe20008400000 */
[----:B------:R-:W-:Y:S01]  /*0500*/  UMOV UR4, 0x20 ;  /* 0x0000002000047882 */ /* 0x000fe20000000000 */
[----:B------:R-:W-:Y:S01]  /*0510*/  IMAD R8, R8, 0x4, R7 ;  /* 0x0000000408087824 */ /* 0x000fe200078e0207 */
[----:B------:R-:W-:Y:S01]  /*0520*/  @!UP0 UMOV UR6, 0x400 ;  /* 0x0000040000068882 */ /* 0x000fe20000000000 */
[----:B------:R-:W-:-:S04]  /*0530*/  @!UP0 UIADD3 UR4, -UR4, 0x100000, URZ ;  /* 0x0010000004048890 */ /* 0x000fc8000fffe13f */
[----:B------:R-:W-:Y:S02]  /*0540*/  @!UP0 USHF.L.U32 UR5, UR4, 0xb, URZ ;  /* 0x0000000b04058899 */ /* 0x000fe4000800063f */
[----:B------:R-:W-:Y:S01]  /*0550*/  @!UP0 USHF.L.U32 UR4, UR4, 0x1, URZ ;  /* 0x0000000104048899 */ /* 0x000fe2000800063f */
[----:B---3--:R-:W-:Y:S01]  /*0560*/  ISETP.EQ.U32.AND P2, PT, R13, 0x1, PT ;  /* 0x000000010d00780c */ /* 0x008fe20003f42070 */
[----:B------:R-:W3:Y:S01]  /*0570*/  F2I.U32.TRUNC.NTZ R12, R12 ;  /* 0x0000000c000c7305 */ /* 0x000ee2000020f000 */
[----:B------:R-:W-:Y:S01]  /*0580*/  LEA.HI R0, R8, R8, RZ, 0x1 ;  /* 0x0000000808007211 */ /* 0x000fe200078f08ff */
[----:B------:R-:W5:Y:S03]  /*0590*/  LDC R7, c[0x0][0x148] ;  /* 0x00005200ff077b82 */ /* 0x000f660000000800 */
[----:B------:R-:W-:Y:S01]  /*05a0*/  LOP3.LUT R11, R0, 0xfffffffe, RZ, 0xc0, !PT ;  /* 0xfffffffe000b7812 */ /* 0x000fe200078ec0ff */
[----:B0-----:R-:W-:Y:S01]  /*05b0*/  IMAD.MOV R15, RZ, RZ, -R9 ;  /* 0x000000ffff0f7224 */ /* 0x001fe200078e0a09 */
[----:B------:R-:W-:-:S03]  /*05c0*/  SHF.R.S32.HI R9, RZ, 0x1f, R2 ;  /* 0x0000001fff097819 */ /* 0x000fc60000011402 */
[----:B--2---:R-:W-:Y:S01]  /*05d0*/  IMAD R3, R10, R15, UR8 ;  /* 0x000000080a037e24 */ /* 0x004fe2000f8e020f */
[----:B------:R-:W-:Y:S01]  /*05e0*/  LEA.HI R9, R9, R2, RZ, 0x2 ;  /* 0x0000000209097211 */ /* 0x000fe200078f10ff */
[C---:B------:R-:W-:Y:S02]  /*05f0*/  IMAD.IADD R0, R8.reuse, 0x1, -R11 ;  /* 0x0000000108007824 */ /* 0x040fe400078e0a0b */
[----:B------:R-:W-:Y:S01]  /*0600*/  IMAD.SHL.U32 R11, R8, 0x4, RZ ;  /* 0x00000004080b7824 */ /* 0x000fe200078e00ff */
[----:B------:R-:W-:Y:S01]  /*0610*/  LOP3.LUT R9, R9, 0xfffffffc, RZ, 0xc0, !PT ;  /* 0xfffffffc09097812 */ /* 0x000fe200078ec0ff */
[----:B---3--:R-:W-:Y:S01]  /*0620*/  IMAD.MOV R24, RZ, RZ, -R12 ;  /* 0x000000ffff187224 */ /* 0x008fe200078e0a0c */
[----:B------:R-:W-:Y:S01]  /*0630*/  ISETP.NE.AND P4, PT, R0, R3, PT ;  /* 0x000000030000720c */ /* 0x000fe20003f85270 */
[----:B-1----:R-:W-:Y:S01]  /*0640*/  @!UP0 ULEA UR6, UR7, UR6, 0x18 ;  /* 0x0000000607068291 */ /* 0x002fe2000f8ec03f */
[----:B------:R-:W-:Y:S01]  /*0650*/  LOP3.LUT R152, R8, 0xc, R11, 0x78, !PT ;  /* 0x0000000c08987812 */ /* 0x000fe200078e780b */
[----:B------:R-:W-:Y:S01]  /*0660*/  IMAD.IADD R0, R2, 0x1, -R9 ;  /* 0x0000000102007824 */ /* 0x000fe200078e0a09 */
[----:B------:R-:W-:Y:S01]  /*0670*/  VOTEU.ALL UP0, P0 ;  /* 0x00000000003f7886 */ /* 0x000fe20000000000 */
[----:B------:R-:W-:Y:S01]  /*0680*/  LOP3.LUT P0, RZ, R6, 0x7, RZ, 0xc0, !PT ;  /* 0x0000000706ff7812 */ /* 0x000fe2000780c0ff */
[----:B------:R-:W-:-:S02]  /*0690*/  VIADD R6, R5, 0xffffffff ;  /* 0xffffffff05067836 */ /* 0x000fc40000000000 */
[----:B------:R-:W-:Y:S01]  /*06a0*/  ISETP.NE.AND P1, PT, R0, 0x3, PT ;  /* 0x000000030000780c */ /* 0x000fe20003f25270 */
[----:B-----5:R-:W-:Y:S01]  /*06b0*/  IMAD R9, R7, R24, R4 ;  /* 0x0000001807097224 */ /* 0x020fe200078e0204 */
[----:B------:R-:W-:Y:S02]  /*06c0*/  ISETP.LT.U32.AND P0, PT, R152, 0x2, !P0 ;  /* 0x000000029800780c */ /* 0x000fe40004701070 */
[----:B------:R-:W-:Y:S01]  /*06d0*/  ISETP.EQ.OR P1, PT, R0, RZ, !P1 ;  /* 0x000000ff0000720c */ /* 0x000fe20004f22670 */
[----:B------:R-:W0:Y:S02]  /*06e0*/  FENCE.VIEW.ASYNC.S ;  /* 0x00000000000073c6 */ /* 0x000e240000000000 */
[----:B0-----:R0:W1:Y:S01]  /*06f0*/  @!UP0 SYNCS.EXCH.64 URZ, [UR6+0x50], UR4 ;  /* 0x00005004063f85b2 */ /* 0x0010620008000100 */
[----:B------:R-:W-:Y:S02]  /*0700*/  @P4 LEA.HI R2, R152, R152, RZ, 0x1 ;  /* 0x0000009898024211 */ /* 0x000fe400078f08ff */
[----:B------:R-:W-:-:S02]  /*0710*/  ISETP.EQ.AND P1, PT, R5, RZ, P1 ;  /* 0x000000ff0500720c */ /* 0x000fc40000f22270 */
[----:B------:R-:W-:Y:S02]  /*0720*/  @P4 SHF.R.S32.HI R2, RZ, 0x1, R2 ;  /* 0x00000001ff024819 */ /* 0x000fe40000011402 */
[----:B------:R-:W-:Y:S02]  /*0730*/  ISETP.GE.U32.AND P6, PT, R6, 0x2, PT ;  /* 0x000000020600780c */ /* 0x000fe40003fc6070 */
[----:B------:R-:W-:Y:S02]  /*0740*/  @P4 ISETP.NE.AND P5, PT, R2, R9, PT ;  /* 0x000000090200420c */ /* 0x000fe40003fa5270 */
[----:B------:R-:W-:Y:S02]  /*0750*/  SEL R9, RZ, 0x1, !P0 ;  /* 0x00000001ff097807 */ /* 0x000fe40004000000 */
[----:B------:R-:W-:Y:S02]  /*0760*/  @P4 SEL R22, RZ, 0x1, P5 ;  /* 0x00000001ff164807 */ /* 0x000fe40002800000 */
[----:B------:R-:W-:Y:S01]  /*0770*/  SEL R19, RZ, 0x1, !P1 ;  /* 0x00000001ff137807 */ /* 0x000fe20004800000 */
[----:B------:R0:W2:Y:S01]  /*0780*/  @!UP1 SYNCS.EXCH.64 URZ, [UR6+0x58], UR4 ;  /* 0x00005804063f95b2 */ /* 0x0000a20008000100 */
[----:B------:R-:W-:Y:S01]  /*0790*/  LOP3.LUT R22, R22, R9, RZ, 0xc0, !PT ;  /* 0x0000000916167212 */ /* 0x000fe200078ec0ff */
[----:B------:R-:W-:Y:S01]  /*07a0*/  NOP ;  /* 0x0000000000007918 */ /* 0x000fe20000000000 */
[----:B------:R-:W-:Y:S01]  /*07b0*/  SEL R19, R19, 0x2, P6 ;  /* 0x0000000213137807 */ /* 0x000fe20003000000 */
[----:B------:R-:W-:Y:S06]  /*07c0*/  @!P2 BRA `(.L_x_3) ;  /* 0x000000000008a947 */ /* 0x000fec0003800000 */
[----:B-12-4-:R-:W-:Y:S01]  /*07d0*/  UCGABAR_ARV ;  /* 0x00000000000079c7 */ /* 0x016fe20008000000 */
[----:B------:R-:W-:Y:S05]  /*07e0*/  BRA `(.L_x_4) ;  /* 0x0000000000047947 */ /* 0x000fea0003800000 */
.L_x_3:
[----:B-12-4-:R-:W-:Y:S01]  /*07f0*/  NOP ;  /* 0x0000000000007918 */ /* 0x016fe20000000000 */
.L_x_4:
[----:B------:R-:W1:Y:S01]  /*0800*/  LDC R2, c[0x0][0x65c] ;  /* 0x00019700ff027b82 */ /* 0x000e620000000800 */
[----:B------:R-:W-:Y:S02]  /*0810*/  IMAD.U32 R8, RZ, RZ, UR8 ;  /* 0x00000008ff087e24 */ /* 0x000fe4000f8e00ff */
[----:B------:R-:W-:Y:S01]  /*0820*/  IMAD.MOV.U32 R9, RZ, RZ, RZ ;  /* 0x000000ffff097224 */ /* 0x000fe200078e00ff */
[----:B-1----:R-:W-:-:S04]  /*0830*/  ISETP.NE.AND P1, PT, R2, 0x1, PT ;  /* 0x000000010200780c */ /* 0x002fc80003f25270 */
[----:B------:R-:W-:-:S09]  /*0840*/  P2R R5, PR, RZ, 0x2 ;  /* 0x00000002ff057803 */ /* 0x000fd20000000000 */
[----:B------:R-:W1:Y:S01]  /*0850*/  @P1 LDC R17, c[0x0][0x10] ;  /* 0x00000400ff111b82 */ /* 0x000e620000000800 */
[----:B------:R-:W-:Y:S02]  /*0860*/  @P1 IMAD.MOV.U32 R5, RZ, RZ, RZ ;  /* 0x000000ffff051224 */ /* 0x000fe400078e00ff */
[----:B------:R-:W-:-:S05]  /*0870*/  @P1 IMAD.MOV.U32 R13, RZ, RZ, RZ ;  /* 0x000000ffff0d1224 */ /* 0x000fca00078e00ff */
[----:B------:R-:W2:Y:S01]  /*0880*/  @!P1 LDC R11, c[0x0][0xc] ;  /* 0x00000300ff0b9b82 */ /* 0x000ea20000000800 */
[----:B-1----:R-:W-:-:S04]  /*0890*/  @P1 IMAD.WIDE.U32 R16, R17, UR8, R4 ;  /* 0x0000000811101c25 */ /* 0x002fc8000f8e0004 */
[----:B------:R-:W-:Y:S02]  /*08a0*/  @P1 IMAD.IADD R17, R17, 0x1, R13 ;  /* 0x0000000111111824 */ /* 0x000fe400078e020d */
[----:B--2---:R-:W-:-:S04]  /*08b0*/  @!P1 IMAD.WIDE.U32 R8, R4, R11, R8 ;  /* 0x0000000b04089225 */ /* 0x004fc800078e0008 */
[----:B------:R-:W-:Y:S02]  /*08c0*/  @!P1 IMAD.MOV.U32 R16, RZ, RZ, R8 ;  /* 0x000000ffff109224 */ /* 0x000fe400078e0008 */
[----:B------:R-:W-:Y:S01]  /*08d0*/  @!P1 IMAD.MOV.U32 R17, RZ, RZ, R9 ;  /* 0x000000ffff119224 */ /* 0x000fe200078e0009 */
[----:B------:R-:W-:Y:S06]  /*08e0*/  @!P2 BRA `(.L_x_5) ;  /* 0x00000000000ca947 */ /* 0x000fec0003800000 */
[----:B------:R-:W-:Y:S01]  /*08f0*/  UCGABAR_WAIT ;  /* 0x0000000000007dc7 */ /* 0x000fe20008000000 */
[----:B------:R-:W-:Y:S01]  /*0900*/  CCTL.IVALL ;  /* 0x00000000ff00798f */ /* 0x000fe20002000000 */
[----:B------:R-:W-:Y:S05]  /*0910*/  BRA `(.L_x_6) ;  /* 0x0000000000047947 */ /* 0x000fea0003800000 */
.L_x_5:
[----:B------:R-:W-:Y:S06]  /*0920*/  BAR.SYNC.DEFER_BLOCKING 0x0 ;  /* 0x0000000000007b1d */ /* 0x000fec0000010000 */
.L_x_6:
[----:B------:R-:W-:Y:S05]  /*0930*/  @!P3 BRA `(.L_x_7) ;  /* 0x000000a00070b947 */ /* 0x000fea0003800000 */
[----:B------:R-:W-:-:S13]  /*0940*/  ISETP.GT.U32.AND P0, PT, R6, 0x1, PT ;  /* 0x000000010600780c */ /* 0x000fda0003f04070 */
[----:B0-----:R-:W-:Y:S05]  /*0950*/  @P0 EXIT ;  /* 0x000000000000094d */ /* 0x001fea0003800000 */
[----:B------:R-:W-:Y:S01]  /*0960*/  ULDC.64 UR4, c[0x0][0x650] ;  /* 0x0001940000047ab9 */ /* 0x000fe20000000a00 */
[----:B------:R-:W-:Y:S01]  /*0970*/  PRMT R0, RZ, 0x7610, R0 ;  /* 0x00007610ff007816 */ /* 0x000fe20000000000 */
[----:B------:R-:W-:Y:S01]  /*0980*/  IMAD.MOV.U32 R153, RZ, RZ, -0x1 ;  /* 0xffffffffff997424 */ /* 0x000fe200078e00ff */
[----:B------:R-:W-:Y:S01]  /*0990*/  ISETP.GE.U32.AND P0, PT, R16, UR4, PT ;  /* 0x0000000410007c0c */ /* 0x000fe2000bf06070 */
[----:B------:R-:W-:Y:S02]  /*09a0*/  IMAD.MOV.U32 R154, RZ, RZ, -0x1 ;  /* 0xffffffffff9a7424 */ /* 0x000fe400078e00ff */
[----:B------:R-:W-:Y:S01]  /*09b0*/  IMAD.MOV.U32 R23, RZ, RZ, -0x1 ;  /* 0xffffffffff177424 */ /* 0x000fe200078e00ff */
[----:B------:R-:W-:-:S13]  /*09c0*/  ISETP.GE.U32.AND.EX P0, PT, R17, UR5, PT, P0 ;  /* 0x0000000511007c0c */ /* 0x000fda000bf06100 */
[----:B------:R-:W-:Y:S05]  /*09d0*/  @P0 BRA `(.L_x_8) ;  /* 0x00000004002c0947 */ /* 0x000fea0003800000 */
[----:B------:R-:W0:Y:S01]  /*09e0*/  LDC.64 R20, c[0x0][0x628] ;  /* 0x00018a00ff147b82 */ /* 0x000e220000000a00 */
[----:B------:R-:W-:Y:S02]  /*09f0*/  IMAD.MOV.U32 R8, RZ, RZ, R16 ;  /* 0x000000ffff087224 */ /* 0x000fe400078e0010 */
[----:B------:R-:W-:-:S05]  /*0a00*/  IMAD.MOV.U32 R9, RZ, RZ, R17 ;  /* 0x000000ffff097224 */ /* 0x000fca00078e0011 */
[----:B------:R-:W1:Y:S08]  /*0a10*/  LDC R0, c[0x0][0x630] ;  /* 0x00018c00ff007b82 */ /* 0x000e700000000800 */
[----:B------:R-:W2:Y:S01]  /*0a20*/  LDC.64 R26, c[0x0][0x620] ;  /* 0x00018800ff1a7b82 */ /* 0x000ea20000000a00 */
[----:B0-----:R-:W-:-:S04]  /*0a30*/  ISETP.NE.U32.AND P0, PT, R20, RZ, PT ;  /* 0x000000ff1400720c */ /* 0x001fc80003f05070 */
[----:B------:R-:W-:-:S13]  /*0a40*/  ISETP.NE.AND.EX P0, PT, R21, RZ, PT, P0 ;  /* 0x000000ff1500720c */ /* 0x000fda0003f05300 */
[----:B-12---:R-:W-:Y:S05]  /*0a50*/  @!P0 BRA `(.L_x_9) ;  /* 0x0000000000288947 */ /* 0x006fea0003800000 */
[----:B------:R-:W0:Y:S02]  /*0a60*/  LDC R13, c[0x0][0x634] ;  /* 0x00018d00ff0d7b82 */ /* 0x000e240000000800 */
[----:B0-----:R-:W-:-:S05]  /*0a70*/  IADD3 R13, P0, R16, R13, RZ ;  /* 0x0000000d100d7210 */ /* 0x001fca0007f1e0ff */
[----:B------:R-:W-:-:S04]  /*0a80*/  IMAD.X R15, RZ, RZ, R17, P0 ;  /* 0x000000ffff0f7224 */ /* 0x000fc800000e0611 */
[----:B------:R-:W-:-:S04]  /*0a90*/  IMAD.WIDE.U32 R8, R15, R20, RZ ;  /* 0x000000140f087225 */ /* 0x000fc800078e00ff */
[----:B------:R-:W-:-:S04]  /*0aa0*/  IMAD.WIDE.U32 R10, P0, R13, R21, R8 ;  /* 0x000000150d0a7225 */ /* 0x000fc80007800008 */
[----:B------:R-:W-:-:S04]  /*0ab0*/  IMAD.WIDE.U32 R8, R13, R20, RZ ;  /* 0x000000140d087225 */ /* 0x000fc800078e00ff */
[----:B------:R-:W-:Y:S01]  /*0ac0*/  IMAD.X R13, RZ, RZ, RZ, P0 ;  /* 0x000000ffff0d7224 */ /* 0x000fe200000e06ff */
[----:B------:R-:W-:Y:S01]  /*0ad0*/  IADD3 RZ, P0, R9, R10, RZ ;  /* 0x0000000a09ff7210 */ /* 0x000fe20007f1e0ff */
[----:B------:R-:W-:-:S04]  /*0ae0*/  IMAD.MOV.U32 R12, RZ, RZ, R11 ;  /* 0x000000ffff0c7224 */ /* 0x000fc800078e000b */
[----:B------:R-:W-:-:S08]  /*0af0*/  IMAD.WIDE.U32.X R8, R15, R21, R12, P0 ;  /* 0x000000150f087225 */ /* 0x000fd000000e040c */
.L_x_9:
[----:B------:R-:W0:Y:S01]  /*0b00*/  LDC.64 R20, c[0x0][0x640] ;  /* 0x00019000ff147b82 */ /* 0x000e220000000a00 */
[--C-:B------:R-:W-:Y:S01]  /*0b10*/  SHF.R.U64 R28, R8, R0, R9.reuse ;  /* 0x00000000081c7219 */ /* 0x100fe20000001209 */
[----:B------:R-:W-:Y:S01]  /*0b20*/  IMAD R30, R7, R24, R4 ;  /* 0x00000018071e7224 */ /* 0x000fe200078e0204 */
[----:B------:R-:W-:Y:S01]  /*0b30*/  SHF.R.U32.HI R0, RZ, R0, R9 ;  /* 0x00000000ff007219 */ /* 0x000fe20000011609 */
[----:B------:R-:W-:Y:S01]  /*0b40*/  IMAD.MOV.U32 R23, RZ, RZ, 0x1 ;  /* 0x00000001ff177424 */ /* 0x000fe200078e00ff */
[----:B------:R-:W-:-:S03]  /*0b50*/  IADD3 R5, P0, RZ, -R28, RZ ;  /* 0x8000001cff057210 */ /* 0x000fc60007f1e0ff */
[----:B------:R-:W1:Y:S02]  /*0b60*/  LDC R6, c[0x0][0x618] ;  /* 0x00018600ff067b82 */ /* 0x000e640000000800 */
[----:B------:R-:W-:-:S04]  /*0b70*/  IMAD.X R9, RZ, RZ, ~R0, P0 ;  /* 0x000000ffff097224 */ /* 0x000fc800000e0e00 */
[-C--:B------:R-:W-:Y:S02]  /*0b80*/  IMAD R0, R9, R26.reuse, RZ ;  /* 0x0000001a09007224 */ /* 0x080fe400078e02ff */
[----:B------:R-:W2:Y:S01]  /*0b90*/  LDC R11, c[0x0][0x608] ;  /* 0x00018200ff0b7b82 */ /* 0x000ea20000000800 */
[----:B------:R-:W-:-:S04]  /*0ba0*/  IMAD.WIDE.U32 R8, R5, R26, R16 ;  /* 0x0000001a05087225 */ /* 0x000fc800078e0010 */
[----:B------:R-:W-:-:S03]  /*0bb0*/  IMAD R5, R5, R27, R0 ;  /* 0x0000001b05057224 */ /* 0x000fc600078e0200 */
[----:B------:R-:W3:Y:S01]  /*0bc0*/  LDC R12, c[0x0][0x658] ;  /* 0x00019600ff0c7b82 */ /* 0x000ee20000000800 */
[----:B0-----:R-:W-:Y:S01]  /*0bd0*/  ISETP.NE.U32.AND P0, PT, R20, RZ, PT ;  /* 0x000000ff1400720c */ /* 0x001fe20003f05070 */
[----:B------:R-:W-:Y:S02]  /*0be0*/  IMAD.IADD R5, R9, 0x1, R5 ;  /* 0x0000000109057824 */ /* 0x000fe400078e0205 */
[----:B------:R-:W-:Y:S01]  /*0bf0*/  IMAD.MOV.U32 R9, RZ, RZ, -0x1 ;  /* 0xffffffffff097424 */ /* 0x000fe200078e00ff */
[----:B------:R-:W-:-:S03]  /*0c00*/  ISETP.NE.AND.EX P0, PT, R21, RZ, PT, P0 ;  /* 0x000000ff1500720c */ /* 0x000fc60003f05300 */
[----:B------:R-:W0:Y:S01]  /*0c10*/  LDC R15, c[0x0][0x600] ;  /* 0x00018000ff0f7b82 */ /* 0x000e220000000800 */
[-CC-:B-1----:R-:W-:Y:S02]  /*0c20*/  SHF.R.U64 R13, R8, R6.reuse, R5.reuse ;  /* 0x00000006080d7219 */ /* 0x182fe40000001205 */
[----:B------:R-:W-:-:S05]  /*0c30*/  SHF.R.U32.HI R0, RZ, R6, R5 ;  /* 0x00000006ff007219 */ /* 0x000fca0000011605 */
[----:B------:R-:W1:Y:S01]  /*0c40*/  LDC R14, c[0x0][0x648] ;  /* 0x00019200ff0e7b82 */ /* 0x000e620000000800 */
[-CC-:B--2---:R-:W-:Y:S02]  /*0c50*/  SHF.R.U64 R27, R13, R11.reuse, R0.reuse ;  /* 0x0000000b0d1b7219 */ /* 0x184fe40000001200 */
[----:B------:R-:W-:-:S05]  /*0c60*/  SHF.R.U32.HI R5, RZ, R11, R0 ;  /* 0x0000000bff057219 */ /* 0x000fca0000011600 */
[----:B------:R-:W2:Y:S01]  /*0c70*/  LDC R26, c[0x0][0x638] ;  /* 0x00018e00ff1a7b82 */ /* 0x000ea20000000800 */
[-CC-:B---3--:R-:W-:Y:S02]  /*0c80*/  SHF.R.U64 R24, R27, R12.reuse, R5.reuse ;  /* 0x0000000c1b187219 */ /* 0x188fe40000001205 */
[-C--:B------:R-:W-:Y:S02]  /*0c90*/  SHF.L.U32 R0, R9, R12.reuse, RZ ;  /* 0x0000000c09007219 */ /* 0x080fe400000006ff */
[----:B------:R-:W-:Y:S01]  /*0ca0*/  SHF.R.U32.HI R5, RZ, R12, R5 ;  /* 0x0000000cff057219 */ /* 0x000fe20000011605 */
[----:B------:R-:W-:Y:S01]  /*0cb0*/  IMAD.MOV.U32 R4, RZ, RZ, R24 ;  /* 0x000000ffff047224 */ /* 0x000fe200078e0018 */
[----:B------:R-:W-:Y:S01]  /*0cc0*/  LOP3.LUT R10, RZ, R0, RZ, 0x33, !PT ;  /* 0x00000000ff0a7212 */ /* 0x000fe200078e33ff */
[----:B------:R-:W3:Y:S01]  /*0cd0*/  LDC R25, c[0x0][0x610] ;  /* 0x00018400ff197b82 */ /* 0x000ee20000000800 */
[----:B------:R-:W-:Y:S05]  /*0ce0*/  @!P0 BRA `(.L_x_10) ;  /* 0x0000000000288947 */ /* 0x000fea0003800000 */
[----:B------:R-:W4:Y:S02]  /*0cf0*/  LDC R9, c[0x0][0x64c] ;  /* 0x00019300ff097b82 */ /* 0x000f240000000800 */
[----:B----4-:R-:W-:-:S05]  /*0d00*/  IADD3 R9, P0, R24, R9, RZ ;  /* 0x0000000918097210 */ /* 0x010fca0007f1e0ff */
        /* <DEDUP_REMOVED lines=8> */
.L_x_10:
[----:B-1----:R-:W-:Y:S01]  /*0d90*/  SHF.R.U64 R4, R4, R14, R5 ;  /* 0x0000000e04047219 */ /* 0x002fe20000001205 */
[----:B0-----:R-:W-:Y:S01]  /*0da0*/  VIADD R6, R15, 0xffffffff ;  /* 0xffffffff0f067836 */ /* 0x001fe20000000000 */
[----:B------:R-:W-:Y:S01]  /*0db0*/  SHF.L.U32 R0, R23, R12, RZ ;  /* 0x0000000c17007219 */ /* 0x000fe200000006ff */
[----:B------:R-:W-:Y:S01]  /*0dc0*/  IMAD.MOV.U32 R23, RZ, RZ, R28 ;  /* 0x000000ffff177224 */ /* 0x000fe200078e001c */
[----:B------:R-:W-:Y:S01]  /*0dd0*/  LOP3.LUT R5, R27, R10, RZ, 0xc0, !PT ;  /* 0x0000000a1b057212 */ /* 0x000fe200078ec0ff */
[----:B------:R-:W-:Y:S01]  /*0de0*/  IMAD.MOV R7, RZ, RZ, -R4 ;  /* 0x000000ffff077224 */ /* 0x000fe200078e0a04 */
[----:B------:R-:W-:Y:S02]  /*0df0*/  SEL R3, R3, R30, !P1 ;  /* 0x0000001e03037207 */ /* 0x000fe40004800000 */
[----:B------:R-:W-:Y:S01]  /*0e00*/  LOP3.LUT R6, R13, R6, RZ, 0xc0, !PT ;  /* 0x000000060d067212 */ /* 0x000fe200078ec0ff */
[----:B------:R-:W-:Y:S02]  /*0e10*/  IMAD R4, R0, R4, R5 ;  /* 0x0000000400047224 */ /* 0x000fe400078e0205 */
[----:B--2---:R-:W-:-:S02]  /*0e20*/  IMAD R0, R7, R26, R24 ;  /* 0x0000001a07007224 */ /* 0x004fc400078e0218 */
[----:B---3--:R-:W-:Y:S02]  /*0e30*/  IMAD R3, R4, R25, R3 ;  /* 0x0000001904037224 */ /* 0x008fe400078e0203 */
[----:B------:R-:W-:Y:S02]  /*0e40*/  IMAD.MOV.U32 R5, RZ, RZ, 0x1 ;  /* 0x00000001ff057424 */ /* 0x000fe400078e00ff */
[----:B------:R-:W-:-:S03]  /*0e50*/  IMAD R4, R0, R15, R6 ;  /* 0x0000000f00047224 */ /* 0x000fc600078e0206 */
[----:B------:R-:W-:Y:S02]  /*0e60*/  PRMT R0, R5, 0x7610, R0 ;  /* 0x0000761005007816 */ /* 0x000fe40000000000 */
[----:B------:R-:W-:Y:S02]  /*0e70*/  SEL R154, R4, R3, !P1 ;  /* 0x00000003049a7207 */ /* 0x000fe40004800000 */
[----:B------:R-:W-:-:S07]  /*0e80*/  SEL R153, R3, R4, !P1 ;  /* 0x0000000403997207 */ /* 0x000fce0004800000 */
.L_x_8:
[----:B------:R-:W-:-:S08]  /*0e90*/  NOP ;  /* 0x0000000000007918 */ /* 0x000fd00000000000 */
[----:B------:R-:W0:Y:S02]  /*0ea0*/  USETMAXREG.TRY_ALLOC.CTAPOOL UP0, 0xe8 ;  /* 0x000000e8000079c8 */ /* 0x000e240008000600 */
[----:B0-----:R-:W-:-:S13]  /*0eb0*/  PLOP3.LUT P0, PT, PT, PT, UP0, 0x80, 0x0 ;  /* 0x000000000000781c */ /* 0x001fda0003f0f008 */
[----:B------:R-:W-:Y:S05]  /*0ec0*/  @!P0 BRA `(.L_x_8) ;  /* 0xfffffffc00f08947 */ /* 0x000fea000383ffff */
[----:B------:R-:W-:Y:S01]  /*0ed0*/  ULDC.64 UR4, c[0x0][0x598] ;  /* 0x0001660000047ab9 */ /* 0x000fe20000000a00 */
[----:B------:R-:W-:Y:S01]  /*0ee0*/  ULDC.64 UR36, c[0x0][0x208] ;  /* 0x0000820000247ab9 */ /* 0x000fe20000000a00 */
[----:B------:R-:W-:-:S04]  /*0ef0*/  ISETP.NE.U32.AND P0, PT, RZ, UR4, PT ;  /* 0x00000004ff007c0c */ /* 0x000fc8000bf05070 */
[----:B------:R-:W-:-:S13]  /*0f00*/  ISETP.NE.AND.EX P0, PT, RZ, UR5, PT, P0 ;  /* 0x00000005ff007c0c */ /* 0x000fda000bf05300 */
[----:B------:R-:W-:Y:S05]  /*0f10*/  @!P0 BRA `(.L_x_11) ;  /* 0x00000000001c8947 */ /* 0x000fea0003800000 */
[----:B------:R-:W0:Y:S02]  /*0f20*/  LDC.64 R4, c[0x0][0x598] ;  /* 0x00016600ff047b82 */ /* 0x000e240000000a00 */
[----:B0-----:R-:W2:Y:S02]  /*0f30*/  LDG.E.64 R4, desc[UR36][R4.64] ;  /* 0x0000002404047981 */ /* 0x001ea4000c1e1b00 */
[----:B--2---:R-:W-:-:S04]  /*0f40*/  ISETP.NE.U32.AND P0, PT, R4, RZ, PT ;  /* 0x000000ff0400720c */ /* 0x004fc80003f05070 */
[----:B------:R-:W-:-:S13]  /*0f50*/  ISETP.NE.AND.EX P0, PT, R5, RZ, PT, P0 ;  /* 0x000000ff0500720c */ /* 0x000fda0003f05300 */
[----:B------:R-:W-:Y:S05]  /*0f60*/  @!P0 BRA `(.L_x_11) ;  /* 0x0000000000088947 */ /* 0x000fea0003800000 */
[----:B------:R0:W5:Y:S01]  /*0f70*/  LD.E R155, desc[UR36][R4.64] ;  /* 0x00000024049b7980 */ /* 0x000162000c101900 */
[----:B------:R-:W-:Y:S05]  /*0f80*/  BRA `(.L_x_12) ;  /* 0x0000000000247947 */ /* 0x000fea0003800000 */
.L_x_11:
[----:B------:R-:W-:Y:S02]  /*0f90*/  ULDC.64 UR4, c[0x0][0x588] ;  /* 0x0001620000047ab9 */ /* 0x000fe40000000a00 */
[----:B------:R-:W-:-:S04]  /*0fa0*/  ISETP.NE.U32.AND P0, PT, RZ, UR4, PT ;  /* 0x00000004ff007c0c */ /* 0x000fc8000bf05070 */
[----:B------:R-:W-:-:S13]  /*0fb0*/  ISETP.NE.AND.EX P0, PT, RZ, UR5, PT, P0 ;  /* 0x00000005ff007c0c */ /* 0x000fda000bf05300 */
[----:B------:R-:W-:Y:S05]  /*0fc0*/  @!P0 BRA `(.L_x_13) ;  /* 0x00000000000c8947 */ /* 0x000fea0003800000 */
[----:B------:R-:W0:Y:S02]  /*0fd0*/  LDC.64 R4, c[0x0][0x588] ;  /* 0x00016200ff047b82 */ /* 0x000e240000000a00 */
[----:B0-----:R1:W5:Y:S01]  /*0fe0*/  LDG.E R155, desc[UR36][R4.64] ;  /* 0x00000024049b7981 */ /* 0x001362000c1e1900 */
[----:B------:R-:W-:Y:S05]  /*0ff0*/  BRA `(.L_x_12) ;  /* 0x0000000000087947 */ /* 0x000fea0003800000 */
.L_x_13:
[----:B------:R-:W-:Y:S02]  /*1000*/  ULDC UR4, c[0x0][0x580] ;  /* 0x0001600000047ab9 */ /* 0x000fe40000000800 */
[----:B------:R-:W-:-:S07]  /*1010*/  IMAD.U32 R155, RZ, RZ, UR4 ;  /* 0x00000004ff9b7e24 */ /* 0x000fce000f8e00ff */
.L_x_12:
[----:B------:R-:W-:Y:S02]  /*1020*/  ULDC.64 UR4, c[0x0][0x5a0] ;  /* 0x0001680000047ab9 */ /* 0x000fe40000000a00 */
[----:B------:R-:W-:-:S04]  /*1030*/  ISETP.NE.U32.AND P0, PT, RZ, UR4, PT ;  /* 0x00000004ff007c0c */ /* 0x000fc8000bf05070 */
[----:B------:R-:W-:-:S13]  /*1040*/  ISETP.NE.AND.EX P0, PT, RZ, UR5, PT, P0 ;  /* 0x00000005ff007c0c */ /* 0x000fda000bf05300 */
[----:B------:R-:W-:Y:S05]  /*1050*/  @!P0 BRA `(.L_x_14) ;  /* 0x00000000001c8947 */ /* 0x000fea0003800000 */
[----:B01----:R-:W0:Y:S02]  /*1060*/  LDC.64 R4, c[0x0][0x5a0] ;  /* 0x00016800ff047b82 */ /* 0x003e240000000a00 */
[----:B0-----:R-:W2:Y:S02]  /*1070*/  LDG.E.64 R4, desc[UR36][R4.64] ;  /* 0x0000002404047981 */ /* 0x001ea4000c1e1b00 */
[----:B--2---:R-:W-:-:S04]  /*1080*/  ISETP.NE.U32.AND P0, PT, R4, RZ, PT ;  /* 0x000000ff0400720c */ /* 0x004fc80003f05070 */
[----:B------:R-:W-:-:S13]  /*1090*/  ISETP.NE.AND.EX P0, PT, R5, RZ, PT, P0 ;  /* 0x000000ff0500720c */ /* 0x000fda0003f05300 */
[----:B------:R-:W-:Y:S05]  /*10a0*/  @!P0 BRA `(.L_x_14) ;  /* 0x0000000000088947 */ /* 0x000fea0003800000 */
[----:B------:R0:W5:Y:S01]  /*10b0*/  LD.E R156, desc[UR36][R4.64] ;  /* 0x00000024049c7980 */ /* 0x000162000c101900 */
[----:B------:R-:W-:Y:S05]  /*10c0*/  BRA `(.L_x_15) ;  /* 0x0000000000247947 */ /* 0x000fea0003800000 */
.L_x_14:
[----:B------:R-:W-:Y:S02]  /*10d0*/  ULDC.64 UR4, c[0x0][0x590] ;  /* 0x0001640000047ab9 */ /* 0x000fe40000000a00 */
[----:B------:R-:W-:-:S04]  /*10e0*/  ISETP.NE.U32.AND P0, PT, RZ, UR4, PT ;  /* 0x00000004ff007c0c */ /* 0x000fc8000bf05070 */
[----:B------:R-:W-:-:S13]  /*10f0*/  ISETP.NE.AND.EX P0, PT, RZ, UR5, PT, P0 ;  /* 0x00000005ff007c0c */ /* 0x000fda000bf05300 */
[----:B------:R-:W-:Y:S05]  /*1100*/  @!P0 BRA `(.L_x_16) ;  /* 0x00000000000c8947 */ /* 0x000fea0003800000 */
[----:B------:R-:W2:Y:S02]  /*1110*/  LDC.64 R156, c[0x0][0x590] ;  /* 0x00016400ff9c7b82 */ /* 0x000ea40000000a00 */
[----:B--2---:R2:W5:Y:S01]  /*1120*/  LDG.E R156, desc[UR36][R156.64] ;  /* 0x000000249c9c7981 */ /* 0x004562000c1e1900 */
[----:B------:R-:W-:Y:S05]  /*1130*/  BRA `(.L_x_15) ;  /* 0x0000000000087947 */ /* 0x000fea0003800000 */
.L_x_16:
[----:B------:R-:W-:Y:S02]  /*1140*/  ULDC UR4, c[0x0][0x584] ;  /* 0x0001610000047ab9 */ /* 0x000fe40000000800 */
[----:B------:R-:W-:-:S07]  /*1150*/  IMAD.U32 R156, RZ, RZ, UR4 ;  /* 0x00000004ff9c7e24 */ /* 0x000fce000f8e00ff */
.L_x_15:
[----:B------:R-:W-:-:S13]  /*1160*/  LOP3.LUT P0, RZ, R0, 0xff, RZ, 0xc0, !PT ;  /* 0x000000ff00ff7812 */ /* 0x000fda000780c0ff */
[----:B------:R-:W-:Y:S05]  /*1170*/  @!P0 EXIT ;  /* 0x000000000000894d */ /* 0x000fea0003800000 */
[----:B------:R-:W-:Y:S01]  /*1180*/  ULDC UR4, c[0x0][0x28c] ;  /* 0x0000a30000047ab9 */ /* 0x000fe20000000800 */
[----:B------:R-:W-:Y:S01]  /*1190*/  LOP3.LUT R168, R19, 0x1, RZ, 0xfc, !PT ;  /* 0x0000000113a87812 */ /* 0x000fe200078efcff */
[----:B------:R-:W-:Y:S01]  /*11a0*/  UIADD3 UR4, UR4, 0x1f, URZ ;  /* 0x0000001f04047890 */ /* 0x000fe2000fffe03f */
[----:B------:R-:W-:Y:S01]  /*11b0*/  UMOV UR38, URZ ;  /* 0x0000003f00267c82 */ /* 0x000fe20008000000 */
[----:B------:R-:W-:Y:S02]  /*11c0*/  UMOV UR39, URZ ;  /* 0x0000003f00277c82 */ /* 0x000fe40008000000 */
[----:B------:R-:W-:-:S04]  /*11d0*/  USHF.R.S32.HI UR5, URZ, 0x1f, UR4 ;  /* 0x0000001f3f057899 */ /* 0x000fc80008011404 */
[----:B------:R-:W-:-:S04]  /*11e0*/  ULEA.HI UR5, UR5, UR4, URZ, 0x5 ;  /* 0x0000000405057291 */ /* 0x000fc8000f8f283f */
[----:B------:R-:W-:-:S12]  /*11f0*/  USHF.R.S32.HI UR40, URZ, 0x5, UR5 ;  /* 0x000000053f287899 */ /* 0x000fd80008011405 */
.L_x_288:
[----:B------:R-:W-:Y:S01]  /*1200*/  LOP3.LUT R0, R18, 0x80, RZ, 0xc0, !PT ;  /* 0x0000008012007812 */ /* 0x000fe200078ec0ff */
[----:B---3--:R-:W3:Y:S01]  /*1210*/  S2UR UR7, SR_CgaCtaId ;  /* 0x00000000000779c3 */ /* 0x008ee20000008800 */
[----:B------:R-:W-:Y:S02]  /*1220*/  UMOV UR6, 0x400 ;  /* 0x0000040000067882 */ /* 0x000fe40000000000 */
[----:B------:R-:W-:-:S06]  /*1230*/  SHF.R.U32.HI R0, RZ, 0x7, R0 ;  /* 0x00000007ff007819 */ /* 0x000fcc0000011600 */
[----:B----4-:R-:W4:Y:S01]  /*1240*/  SHFL.IDX PT, R0, R0, RZ, 0x1f ;  /* 0x00001fff00007589 */ /* 0x010f2200000e0000 */
[----:B---3--:R-:W-:Y:S01]  /*1250*/  ULEA UR6, UR7, UR6, 0x18 ;  /* 0x0000000607067291 */ /* 0x008fe2000f8ec03f */
[----:B----4-:R-:W-:-:S13]  /*1260*/  R2UR UR4, R0 ;  /* 0x00000000000472ca */ /* 0x010fda00000e0000 */
[----:B------:R-:W-:-:S04]  /*1270*/  ULEA.HI UR5, UR4, UR4, URZ, 0x1 ;  /* 0x0000000404057291 */ /* 0x000fc8000f8f083f */
[----:B------:R-:W-:-:S04]  /*1280*/  ULOP3.LUT UR5, UR5, 0x7fffe, URZ, 0xc0, !UPT ;  /* 0x0007fffe05057892 */ /* 0x000fc8000f8ec03f */
[----:B------:R-:W-:-:S03]  /*1290*/  UIADD3 UR5, UR4, -UR5, URZ ;  /* 0x8000000504057290 */ /* 0x000fc6000fffe03f */
[----:B------:R-:W-:Y:S01]  /*12a0*/  ULDC UR4, c[0x0][0x28c] ;  /* 0x0000a30000047ab9 */ /* 0x000fe20000000800 */
[----:B------:R-:W-:Y:S01]  /*12b0*/  ULEA UR5, UR5, UR6, 0xd ;  /* 0x0000000605057291 */ /* 0x000fe2000f8e683f */
[----:B------:R-:W-:-:S03]  /*12c0*/  ISETP.LT.AND P0, PT, RZ, UR4, PT ;  /* 0x00000004ff007c0c */ /* 0x000fc6000bf01270 */
[----:B------:R-:W-:-:S04]  /*12d0*/  UIADD3 UR5, UR5, 0x100, URZ ;  /* 0x0000010005057890 */ /* 0x000fc8000fffe03f */
[----:B------:R-:W-:-:S04]  /*12e0*/  USHF.R.U32.HI UR5, URZ, 0x4, UR5 ;  /* 0x000000043f057899 */ /* 0x000fc80008011605 */
[----:B------:R-:W-:Y:S02]  /*12f0*/  ULOP3.LUT UR41, UR5, 0x3fff, URZ, 0xc0, !UPT ;  /* 0x00003fff05297892 */ /* 0x000fe4000f8ec03f */
[----:B-12---:R-:W-:Y:S10]  /*1300*/  @P0 BRA `(.L_x_17) ;  /* 0x0000000000400947 */ /* 0x006ff40003800000 */
[----:B------:R-:W-:Y:S01]  /*1310*/  MOV R0, 0x0 ;  /* 0x0000000000007802 */ /* 0x000fe20000000f00 */
[----:B------:R-:W-:Y:S01]  /*1320*/  ULDC.64 UR4, c[0x4][0x68] ;  /* 0x01001a0000047ab9 */ /* 0x000fe20000000a00 */
[----:B------:R-:W-:Y:S01]  /*1330*/  ULDC.64 UR6, c[0x4][0x8] ;  /* 0x0100020000067ab9 */ /* 0x000fe20000000a00 */
[----:B01----:R-:W-:Y:S01]  /*1340*/  IMAD.U32 R4, RZ, RZ, UR4 ;  /* 0x00000004ff047e24 */ /* 0x003fe2000f8e00ff */
[----:B------:R0:W1:Y:S01]  /*1350*/  LDC.64 R14, c[0x4][R0] ;  /* 0x01000000000e7b82 */ /* 0x0000620000000a00 */
[----:B------:R-:W-:Y:S01]  /*1360*/  IMAD.U32 R5, RZ, RZ, UR5 ;  /* 0x00000005ff057e24 */ /* 0x000fe2000f8e00ff */
[----:B------:R-:W-:Y:S01]  /*1370*/  ULDC.64 UR4, c[0x4][0x70] ;  /* 0x01001c0000047ab9 */ /* 0x000fe20000000a00 */
[----:B------:R-:W-:Y:S02]  /*1380*/  IMAD.U32 R10, RZ, RZ, UR6 ;  /* 0x00000006ff0a7e24 */ /* 0x000fe4000f8e00ff */
[----:B------:R-:W-:Y:S02]  /*1390*/  IMAD.U32 R6, RZ, RZ, UR4 ;  /* 0x00000004ff067e24 */ /* 0x000fe4000f8e00ff */
[----:B------:R-:W-:-:S02]  /*13a0*/  IMAD.U32 R7, RZ, RZ, UR5 ;  /* 0x00000005ff077e24 */ /* 0x000fc4000f8e00ff */
[----:B------:R-:W-:Y:S02]  /*13b0*/  IMAD.U32 R11, RZ, RZ, UR7 ;  /* 0x00000007ff0b7e24 */ /* 0x000fe4000f8e00ff */
[----:B------:R-:W-:Y:S02]  /*13c0*/  IMAD.MOV.U32 R8, RZ, RZ, 0x1e1 ;  /* 0x000001e1ff087424 */ /* 0x000fe400078e00ff */
[----:B------:R-:W-:Y:S02]  /*13d0*/  IMAD.MOV.U32 R12, RZ, RZ, 0x1 ;  /* 0x00000001ff0c7424 */ /* 0x000fe400078e00ff */
[----:B0-----:R-:W-:-:S07]  /*13e0*/  IMAD.MOV.U32 R13, RZ, RZ, RZ ;  /* 0x000000ffff0d7224 */ /* 0x001fce00078e00ff */
[----:B------:R-:W-:-:S07]  /*13f0*/  LEPC R20, `(.L_x_17) ;  /* 0x000000001014794e */ /* 0x000fce0000000000 */
[----:B-12--5:R-:W-:Y:S05]  /*1400*/  CALL.ABS.NOINC R14 ;  /* 0x000000000e007343 */ /* 0x026fea0003c00000 */
.L_x_17:
[----:B------:R-:W-:-:S13]  /*1410*/  ISETP.NE.AND P0, PT, R168, 0x3, PT ;  /* 0x00000003a800780c */ /* 0x000fda0003f05270 */
[----:B------:R-:W-:Y:S05]  /*1420*/  @!P0 BRA `(.L_x_18) ;  /* 0x0000000000048947 */ /* 0x000fea0003800000 */
[----:B------:R-:W-:Y:S01]  /*1430*/  BPT.TRAP 0x1 ;  /* 0x000000040000795c */ /* 0x000fe20000300000 */
.L_x_18:
[----:B------:R-:W3:Y:S01]  /*1440*/  S2UR UR5, SR_CgaCtaId ;  /* 0x00000000000579c3 */ /* 0x000ee20000008800 */
[----:B------:R-:W-:Y:S01]  /*1450*/  UMOV UR4, 0x400 ;  /* 0x0000040000047882 */ /* 0x000fe20000000000 */
[----:B------:R-:W-:Y:S02]  /*1460*/  IMAD.U32 R0, RZ, RZ, UR38 ;  /* 0x00000026ff007e24 */ /* 0x000fe4000f8e00ff */
[----:B------:R-:W-:-:S03]  /*1470*/  IMAD.U32 R3, RZ, RZ, UR39 ;  /* 0x00000027ff037e24 */ /* 0x000fc6000f8e00ff */
[----:B------:R-:W-:Y:S01]  /*1480*/  SHF.L.U32 R0, R0, 0x1f, RZ ;  /* 0x0000001f00007819 */ /* 0x000fe200000006ff */
[----:B---3--:R-:W-:-:S06]  /*1490*/  ULEA UR4, UR5, UR4, 0x18 ;  /* 0x0000000405047291 */ /* 0x008fcc000f8ec03f */
[----:B------:R-:W-:-:S04]  /*14a0*/  IMAD.U32 R6, RZ, RZ, UR4 ;  /* 0x00000004ff067e24 */ /* 0x000fc8000f8e00ff */
[----:B------:R-:W-:-:S04]  /*14b0*/  IMAD R3, R3, 0x8, R6 ;  /* 0x0000000803037824 */ /* 0x000fc800078e0206 */
[----:B------:R3:W4:Y:S01]  /*14c0*/  SYNCS.PHASECHK.TRANS64.TRYWAIT P1, [R3+URZ], R0 ;  /* 0x00000000030075a7 */ /* 0x000722000802017f */
[----:B------:R-:W-:Y:S05]  /*14d0*/  @!P0 BRA `(.L_x_19) ;  /* 0x0000000000048947 */ /* 0x000fea0003800000 */
[----:B------:R-:W-:Y:S01]  /*14e0*/  BPT.TRAP 0x1 ;  /* 0x000000040000795c */ /* 0x000fe20000300000 */
.L_x_19:
[----:B----4-:R-:W-:Y:S05]  /*14f0*/  @P1 BRA `(.L_x_20) ;  /* 0x0000000000081947 */ /* 0x010fea0003800000 */
[----:B------:R-:W4:Y:S02]  /*1500*/  SYNCS.PHASECHK.TRANS64.TRYWAIT P1, [R3+URZ], R0 ;  /* 0x00000000030075a7 */ /* 0x000f24000802017f */
[----:B----4-:R-:W-:Y:S05]  /*1510*/  @!P1 BRA `(.L_x_21) ;  /* 0x000000a800e89947 */ /* 0x010fea0003800000 */
.L_x_20:
[----:B------:R-:W-:-:S04]  /*1520*/  UISETP.LT.AND UP0, UPT, UR40, 0x1, UPT ;  /* 0x000000012800788c */ /* 0x000fc8000bf01270 */
[----:B------:R-:W-:-:S06]  /*1530*/  USEL UR4, UR40, 0x1, UP0 ;  /* 0x0000000128047887 */ /* 0x000fcc0008000000 */
[----:B---34-:R-:W-:Y:S01]  /*1540*/  IMAD.U32 R0, RZ, RZ, UR4 ;  /* 0x00000004ff007e24 */ /* 0x018fe2000f8e00ff */
[----:B------:R-:W-:Y:S05]  /*1550*/  WARPSYNC.ALL ;  /* 0x0000000000007948 */ /* 0x000fea0003800000 */
[----:B------:R-:W-:-:S04]  /*1560*/  IADD3 R0, -R0, UR40, RZ ;  /* 0x0000002800007c10 */ /* 0x000fc8000fffe1ff */
[----:B------:R-:W-:Y:S02]  /*1570*/  ISETP.GE.AND P1, PT, R0, 0x1, PT ;  /* 0x000000010000780c */ /* 0x000fe40003f26270 */
[----:B------:R-:W-:Y:S01]  /*1580*/  R2UR UR4, R6 ;  /* 0x00000000060472ca */ /* 0x000fe200000e0000 */
[----:B------:R-:W-:Y:S01]  /*1590*/  WARPGROUP.ARRIVE ;  /* 0x00000000000079c5 */ /* 0x000fe20000000000 */
[----:B------:R-:W-:Y:S01]  /*15a0*/  UMOV UR9, 0x40000040 ;  /* 0x4000004000097882 */ /* 0x000fe20000000000 */
[----:B------:R-:W-:-:S10]  /*15b0*/  UMOV UR11, 0x40000040 ;  /* 0x40000040000b7882 */ /* 0x000fd40000000000 */
[----:B------:R-:W-:-:S04]  /*15c0*/  UIADD3 UR4, UR4, 0x20100, URZ ;  /* 0x0002010004047890 */ /* 0x000fc8000fffe03f */
[----:B------:R-:W-:-:S04]  /*15d0*/  USHF.R.U32.HI UR4, URZ, 0x4, UR4 ;  /* 0x000000043f047899 */ /* 0x000fc80008011604 */
[----:B------:R-:W-:Y:S02]  /*15e0*/  ULOP3.LUT UR5, UR4, 0x3fff, URZ, 0xc0, !UPT ;  /* 0x00003fff04057892 */ /* 0x000fe4000f8ec03f */
[----:B------:R-:W-:Y:S02]  /*15f0*/  ULOP3.LUT UR4, UR41, 0x10000, URZ, 0xfc, !UPT ;  /* 0x0001000029047892 */ /* 0x000fe4000f8efc3f */
[----:B------:R-:W-:Y:S02]  /*1600*/  ULOP3.LUT UR5, UR5, 0x10000, URZ, 0xfc, !UPT ;  /* 0x0001000005057892 */ /* 0x000fe4000f8efc3f */
[----:B------:R-:W-:Y:S02]  /*1610*/  ULEA UR6, UR39, UR4, 0xb ;  /* 0x0000000427067291 */ /* 0x000fe4000f8e583f */
[----:B------:R-:W-:-:S05]  /*1620*/  ULEA UR7, UR39, UR5, 0xa ;  /* 0x0000000527077291 */ /* 0x000fca000f8e503f */
[----:B------:R-:W-:Y:S02]  /*1630*/  UMOV UR8, UR6 ;  /* 0x0000000600087c82 */ /* 0x000fe40008000000 */
[----:B------:R-:W-:Y:S02]  /*1640*/  UMOV UR10, UR7 ;  /* 0x00000007000a7c82 */ /* 0x000fe40008000000 */
[----:B------:R-:W-:Y:S01]  /*1650*/  HGMMA.64x128x8.F32.TF32 R88, gdesc[UR8], RZ, !UPT, gsb0 ;  /* 0x05e00000085879f0 */ /* 0x000fe2000c0028ff */
[----:B------:R-:W-:Y:S01]  /*1660*/  UIADD3 UR8, UR6, 0x400, URZ ;  /* 0x0000040006087890 */ /* 0x000fe2000fffe03f */
[----:B------:R-:W-:Y:S01]  /*1670*/  UMOV UR9, 0x40000040 ;  /* 0x4000004000097882 */ /* 0x000fe20000000000 */
[----:B------:R-:W-:Y:S02]  /*1680*/  WARPGROUP.DEPBAR.LE gsb0, 0x0 ;  /* 0x00008000000079c5 */ /* 0x000fe40000010000 */
[----:B------:R-:W-:-:S07]  /*1690*/  WARPGROUP.ARRIVE ;  /* 0x00000000000079c5 */ /* 0x000fce0000000000 */
[----:B------:R-:W-:Y:S01]  /*16a0*/  HGMMA.64x128x8.F32.TF32 R24, gdesc[UR8], RZ, !UPT, gsb0 ;  /* 0x05e00000081879f0 */ /* 0x000fe2000c0028ff */
[----:B------:R-:W-:Y:S02]  /*16b0*/  UIADD3 UR8, UR6, 0x2, URZ ;  /* 0x0000000206087890 */ /* 0x000fe4000fffe03f */
[----:B------:R-:W-:Y:S01]  /*16c0*/  UIADD3 UR10, UR7, 0x2, URZ ;  /* 0x00000002070a7890 */ /* 0x000fe2000fffe03f */
[----:B------:R-:W-:Y:S01]  /*16d0*/  UMOV UR9, 0x40000040 ;  /* 0x4000004000097882 */ /* 0x000fe20000000000 */
[----:B------:R-:W-:Y:S01]  /*16e0*/  UMOV UR11, 0x40000040 ;  /* 0x40000040000b7882 */ /* 0x000fe20000000000 */
[----:B------:R-:W-:Y:S02]  /*16f0*/  WARPGROUP.DEPBAR.LE gsb0, 0x0 ;  /* 0x00008000000079c5 */ /* 0x000fe40000010000 */
[----:B------:R-:W-:-:S06]  /*1700*/  WARPGROUP.ARRIVE ;  /* 0x00000000000079c5 */ /* 0x000fcc0000000000 */
[----:B------:R-:W-:Y:S01]  /*1710*/  HGMMA.64x128x8.F32.TF32 R88, gdesc[UR8], R88, gsb0 ;  /* 0x05e00000085879f0 */ /* 0x000fe20008002858 */
[----:B------:R-:W-:Y:S01]  /*1720*/  UIADD3 UR8, UR6, 0x402, URZ ;  /* 0x0000040206087890 */ /* 0x000fe2000fffe03f */
[----:B------:R-:W-:Y:S01]  /*1730*/  UMOV UR9, 0x40000040 ;  /* 0x4000004000097882 */ /* 0x000fe20000000000 */
[----:B------:R-:W-:Y:S02]  /*1740*/  WARPGROUP.DEPBAR.LE gsb0, 0x0 ;  /* 0x00008000000079c5 */ /* 0x000fe40000010000 */
[----:B------:R-:W-:-:S07]  /*1750*/  WARPGROUP.ARRIVE ;  /* 0x00000000000079c5 */ /* 0x000fce0000000000 */
[----:B------:R-:W-:Y:S01]  /*1760*/  HGMMA.64x128x8.F32.TF32 R24, gdesc[UR8], R24, gsb0 ;  /* 0x05e00000081879f0 */ /* 0x000fe20008002818 */
        /* <DEDUP_REMOVED lines=23> */
[----:B------:R-:W-:Y:S03]  /*18e0*/  HGMMA.64x128x8.F32.TF32 R24, gdesc[UR8], R24, gsb0 ;  /* 0x05e00000081879f0 */ /* 0x000fe60008002818 */
[----:B------:R-:W-:Y:S02]  /*18f0*/  WARPGROUP.DEPBAR.LE gsb0, 0x0 ;  /* 0x00008000000079c5 */ /* 0x000fe40000010000 */
[----:B------:R-:W-:Y:S05]  /*1900*/  @!P1 BRA `(.L_x_22) ;  /* 0x0000000400749947 */ /* 0x000fea0003800000 */
[----:B------:R-:W-:Y:S02]  /*1910*/  UIADD3 UR6, UR39, 0x1, URZ ;  /* 0x0000000127067890 */ /* 0x000fe4000fffe03f */
[----:B------:R-:W-:Y:S02]  /*1920*/  IMAD.U32 R3, RZ, RZ, UR39 ;  /* 0x00000027ff037e24 */ /* 0x000fe4000f8e00ff */
[----:B------:R-:W-:-:S04]  /*1930*/  UISETP.NE.AND UP0, UPT, UR6, 0x4, UPT ;  /* 0x000000040600788c */ /* 0x000fc8000bf05270 */
[----:B------:R-:W-:Y:S02]  /*1940*/  USEL UR7, URZ, 0x1, UP0 ;  /* 0x000000013f077887 */ /* 0x000fe40008000000 */
[----:B------:R-:W-:Y:S02]  /*1950*/  USEL UR6, UR6, URZ, UP0 ;  /* 0x0000003f06067287 */ /* 0x000fe40008000000 */
[----:B------:R-:W-:-:S06]  /*1960*/  ULOP3.LUT UR7, UR38, UR7, URZ, 0x3c, !UPT ;  /* 0x0000000726077292 */ /* 0x000fcc000f8e3c3f */
[----:B------:R-:W-:-:S07]  /*1970*/  IMAD.U32 R7, RZ, RZ, UR7 ;  /* 0x00000007ff077e24 */ /* 0x000fce000f8e00ff */
.L_x_29:
[----:B------:R-:W-:Y:S05]  /*1980*/  @!P0 BRA `(.L_x_23) ;  /* 0x0000000000048947 */ /* 0x000fea0003800000 */
[----:B------:R-:W-:Y:S01]  /*1990*/  BPT.TRAP 0x1 ;  /* 0x000000040000795c */ /* 0x000fe20000300000 */
.L_x_23:
[----:B------:R-:W3:Y:S01]  /*19a0*/  S2UR UR8, SR_CgaCtaId ;  /* 0x00000000000879c3 */ /* 0x000ee20000008800 */
[----:B------:R-:W-:Y:S01]  /*19b0*/  UMOV UR7, 0x400 ;  /* 0x0000040000077882 */ /* 0x000fe20000000000 */
[----:B01----:R-:W-:Y:S01]  /*19c0*/  IMAD.U32 R5, RZ, RZ, UR6 ;  /* 0x00000006ff057e24 */ /* 0x003fe2000f8e00ff */
[----:B------:R-:W-:Y:S01]  /*19d0*/  SHF.L.U32 R4, R7, 0x1f, RZ ;  /* 0x0000001f07047819 */ /* 0x000fe200000006ff */
[----:B---3--:R-:W-:-:S06]  /*19e0*/  ULEA UR7, UR8, UR7, 0x18 ;  /* 0x0000000708077291 */ /* 0x008fcc000f8ec03f */
[----:B------:R-:W-:-:S04]  /*19f0*/  IMAD.U32 R6, RZ, RZ, UR7 ;  /* 0x00000007ff067e24 */ /* 0x000fc8000f8e00ff */
[----:B------:R-:W-:-:S04]  /*1a00*/  IMAD R5, R5, 0x8, R6 ;  /* 0x0000000805057824 */ /* 0x000fc800078e0206 */
[----:B------:R0:W1:Y:S01]  /*1a10*/  SYNCS.PHASECHK.TRANS64.TRYWAIT P1, [R5+URZ], R4 ;  /* 0x00000004050075a7 */ /* 0x000062000802017f */
[----:B------:R-:W-:Y:S05]  /*1a20*/  @!P0 BRA `(.L_x_24) ;  /* 0x0000000000048947 */ /* 0x000fea0003800000 */
[----:B------:R-:W-:Y:S01]  /*1a30*/  BPT.TRAP 0x1 ;  /* 0x000000040000795c */ /* 0x000fe20000300000 */
.L_x_24:
[----:B-1----:R-:W-:Y:S05]  /*1a40*/  @P1 BRA `(.L_x_25) ;  /* 0x0000000000081947 */ /* 0x002fea0003800000 */
[----:B------:R-:W1:Y:S02]  /*1a50*/  SYNCS.PHASECHK.TRANS64.TRYWAIT P1, [R5+URZ], R4 ;  /* 0x00000004050075a7 */ /* 0x000e64000802017f */
[----:B-1----:R-:W-:Y:S05]  /*1a60*/  @!P1 BRA `(.L_x_26) ;  /* 0x000000a400a89947 */ /* 0x002fea0003800000 */
.L_x_25:
[----:B------:R-:W-:Y:S01]  /*1a70*/  ULEA UR7, UR6, UR4, 0xb ;  /* 0x0000000406077291 */ /* 0x000fe2000f8e583f */
[----:B------:R-:W-:Y:S01]  /*1a80*/  WARPGROUP.ARRIVE ;  /* 0x00000000000079c5 */ /* 0x000fe20000000000 */
[----:B------:R-:W-:Y:S01]  /*1a90*/  ULEA UR12, UR6, UR5, 0xa ;  /* 0x00000005060c7291 */ /* 0x000fe2000f8e503f */
[----:B------:R-:W-:Y:S01]  /*1aa0*/  UMOV UR9, 0x40000040 ;  /* 0x4000004000097882 */ /* 0x000fe20000000000 */
[----:B------:R-:W-:-:S03]  /*1ab0*/  UMOV UR11, 0x40000040 ;  /* 0x40000040000b7882 */ /* 0x000fc60000000000 */
[----:B------:R-:W-:Y:S02]  /*1ac0*/  UMOV UR8, UR7 ;  /* 0x0000000700087c82 */ /* 0x000fe40008000000 */
[----:B------:R-:W-:Y:S02]  /*1ad0*/  UMOV UR10, UR12 ;  /* 0x0000000c000a7c82 */ /* 0x000fe40008000000 */
        /* <DEDUP_REMOVED lines=44> */
[----:B------:R-:W-:Y:S01]  /*1da0*/  BPT.TRAP 0x1 ;  /* 0x000000040000795c */ /* 0x000fe20000300000 */
.L_x_27:
[----:B------:R-:W-:-:S13]  /*1db0*/  ISETP.NE.AND P1, PT, R22, RZ, PT ;  /* 0x000000ff1600720c */ /* 0x000fda0003f25270 */
[----:B01----:R-:W-:-:S04]  /*1dc0*/  @P1 IMAD R4, R3, 0x8, R6 ;  /* 0x0000000803041824 */ /* 0x003fc800078e0206 */
[----:B------:R-:W-:-:S05]  /*1dd0*/  @P1 VIADD R5, R4, 0x20 ;  /* 0x0000002004051836 */ /* 0x000fca0000000000 */
[----:B------:R-:W-:-:S04]  /*1de0*/  @P1 PRMT R5, R152, 0x654, R5 ;  /* 0x0000065498051816 */ /* 0x000fc80000000005 */
[----:B------:R0:W-:Y:S01]  /*1df0*/  @P1 SYNCS.ARRIVE.TRANS64.RED.A1T0 RZ, [R5+URZ], RZ ;  /* 0x000000ff05ff19a7 */ /* 0x0001e2000810043f */
[----:B------:R-:W-:-:S13]  /*1e00*/  ISETP.GT.U32.AND P1, PT, R19, 0x1, PT ;  /* 0x000000011300780c */ /* 0x000fda0003f24070 */
[----:B0-----:R-:W-:Y:S05]  /*1e10*/  @P1 BRA `(.L_x_28) ;  /* 0x0000000000041947 */ /* 0x001fea0003800000 */
[----:B------:R-:W-:Y:S01]  /*1e20*/  BPT.TRAP 0x1 ;  /* 0x000000040000795c */ /* 0x000fe20000300000 */
.L_x_28:
[----:B------:R-:W-:Y:S01]  /*1e30*/  UIADD3 UR6, UR6, 0x1, URZ ;  /* 0x0000000106067890 */ /* 0x000fe2000fffe03f */
[C---:B------:R-:W-:Y:S01]  /*1e40*/  ISETP.GT.AND P2, PT, R0.reuse, 0x1, PT ;  /* 0x000000010000780c */ /* 0x040fe20003f44270 */
[----:B------:R-:W-:Y:S02]  /*1e50*/  VIADD R3, R3, 0x1 ;  /* 0x0000000103037836 */ /* 0x000fe40000000000 */
[----:B------:R-:W-:Y:S01]  /*1e60*/  UISETP.NE.AND UP0, UPT, UR6, 0x4, UPT ;  /* 0x000000040600788c */ /* 0x000fe2000bf05270 */
[----:B------:R-:W-:Y:S02]  /*1e70*/  VIADD R0, R0, 0xffffffff ;  /* 0xffffffff00007836 */ /* 0x000fe40000000000 */
[C---:B------:R-:W-:Y:S01]  /*1e80*/  ISETP.NE.AND P1, PT, R3.reuse, 0x4, PT ;  /* 0x000000040300780c */ /* 0x040fe20003f25270 */
[----:B------:R-:W-:Y:S02]  /*1e90*/  USEL UR7, URZ, 0x1, UP0 ;  /* 0x000000013f077887 */ /* 0x000fe40008000000 */
[----:B------:R-:W-:Y:S01]  /*1ea0*/  USEL UR6, UR6, URZ, UP0 ;  /* 0x0000003f06067287 */ /* 0x000fe20008000000 */
[----:B------:R-:W-:-:S03]  /*1eb0*/  SEL R3, R3, RZ, P1 ;  /* 0x000000ff03037207 */ /* 0x000fc60000800000 */
[----:B------:R-:W-:Y:S01]  /*1ec0*/  LOP3.LUT R7, R7, UR7, RZ, 0x3c, !PT ;  /* 0x0000000707077c12 */ /* 0x000fe2000f8e3cff */
[----:B------:R-:W-:Y:S07]  /*1ed0*/  @P2 BRA `(.L_x_29) ;  /* 0xfffffff800a82947 */ /* 0x000fee000383ffff */
.L_x_22:
[----:B------:R-:W3:Y:S02]  /*1ee0*/  LDC R0, c[0x0][0x28c] ;  /* 0x0000a300ff007b82 */ /* 0x000ee40000000800 */
[----:B---3--:R-:W-:-:S13]  /*1ef0*/  ISETP.GE.AND P1, PT, R0, 0x1, PT ;  /* 0x000000010000780c */ /* 0x008fda0003f26270 */
[----:B------:R-:W-:Y:S05]  /*1f00*/  @!P1 BRA `(.L_x_30) ;  /* 0x0000000000409947 */ /* 0x000fea0003800000 */
[----:B------:R-:W-:Y:S05]  /*1f10*/  @!P0 BRA `(.L_x_31) ;  /* 0x0000000000048947 */ /* 0x000fea0003800000 */
[----:B------:R-:W-:Y:S01]  /*1f20*/  BPT.TRAP 0x1 ;  /* 0x000000040000795c */ /* 0x000fe20000300000 */
.L_x_31:
[----:B------:R-:W-:Y:S01]  /*1f30*/  ISETP.NE.AND P0, PT, R22, RZ, PT ;  /* 0x000000ff1600720c */ /* 0x000fe20003f05270 */
[----:B------:R-:W-:-:S12]  /*1f40*/  UISETP.LT.AND UP1, UPT, UR40, 0x1, UPT ;  /* 0x000000012800788c */ /* 0x000fd8000bf21270 */
[----:B------:R-:W-:-:S05]  /*1f50*/  VOTEU.ANY UP0, P0 ;  /* 0x00000000003f7886 */ /* 0x000fca0000000100 */
[----:B------:R-:W-:-:S04]  /*1f60*/  @UP0 USEL UR4, UR40, 0x1, UP1 ;  /* 0x0000000128040887 */ /* 0x000fc80008800000 */
[----:B------:R-:W-:-:S06]  /*1f70*/  @UP0 UIADD3 UR4, UR39, UR40, -UR4 ;  /* 0x0000002827040290 */ /* 0x000fcc000fffe804 */
[----:B------:R-:W-:-:S04]  /*1f80*/  IMAD.U32 R0, RZ, RZ, UR4 ;  /* 0x00000004ff007e24 */ /* 0x000fc8000f8e00ff */
[----:B------:R-:W-:-:S05]  /*1f90*/  @P0 IMAD.SHL.U32 R0, R0, 0x8, RZ ;  /* 0x0000000800000824 */ /* 0x000fca00078e00ff */
[----:B------:R-:W-:-:S04]  /*1fa0*/  @P0 LOP3.LUT R0, R0, 0x18, RZ, 0xc0, !PT ;  /* 0x0000001800000812 */ /* 0x000fc800078ec0ff */
[----:B------:R-:W-:-:S04]  /*1fb0*/  @P0 IADD3 R3, R6, 0x20, R0 ;  /* 0x0000002006030810 */ /* 0x000fc80007ffe000 */
[----:B------:R-:W-:-:S04]  /*1fc0*/  @P0 PRMT R3, R152, 0x654, R3 ;  /* 0x0000065498030816 */ /* 0x000fc80000000003 */
[----:B------:R3:W-:Y:S01]  /*1fd0*/  @P0 SYNCS.ARRIVE.TRANS64.RED.A1T0 RZ, [R3+URZ], RZ ;  /* 0x000000ff03ff09a7 */ /* 0x0007e2000810043f */
[----:B------:R-:W-:-:S13]  /*1fe0*/  ISETP.GT.U32.AND P0, PT, R19, 0x1, PT ;  /* 0x000000011300780c */ /* 0x000fda0003f04070 */
[----:B---3--:R-:W-:Y:S05]  /*1ff0*/  @P0 BRA `(.L_x_30) ;  /* 0x0000000000040947 */ /* 0x008fea0003800000 */
[----:B------:R-:W-:Y:S01]  /*2000*/  BPT.TRAP 0x1 ;  /* 0x000000040000795c */ /* 0x000fe20000300000 */
.L_x_30:
[----:B------:R-:W3:Y:S01]  /*2010*/  LDC R6, c[0x0][0x288] ;  /* 0x0000a200ff067b82 */ /* 0x000ee20000000800 */
[--C-:B------:R-:W-:Y:S01]  /*2020*/  SHF.R.U32.HI R0, RZ, 0x2, R18.reuse ;  /* 0x00000002ff007819 */ /* 0x100fe20000011612 */
[----:B------:R-:W-:Y:S01]  /*2030*/  UIADD3 UR39, UR40, UR39, URZ ;  /* 0x0000002728277290 */ /* 0x000fe2000fffe03f */
[----:B01----:R-:W-:Y:S01]  /*2040*/  SHF.R.U32.HI R5, RZ, 0x7, R18 ;  /* 0x00000007ff057819 */ /* 0x003fe20000011612 */
[----:B------:R-:W-:Y:S01]  /*2050*/  IMAD.SHL.U32 R13, R154, 0x80, RZ ;  /* 0x000000809a0d7824 */ /* 0x000fe200078e00ff */
[----:B------:R-:W-:Y:S01]  /*2060*/  LOP3.LUT R3, R0, 0x7, RZ, 0xc0, !PT ;  /* 0x0000000700037812 */ /* 0x000fe200078ec0ff */
[----:B------:R-:W-:Y:S01]  /*2070*/  USHF.R.U32.HI UR4, URZ, 0x2, UR39 ;  /* 0x000000023f047899 */ /* 0x000fe20008011627 */
[----:B------:R-:W-:Y:S01]  /*2080*/  LOP3.LUT R4, R18, 0x60, RZ, 0xc0, !PT ;  /* 0x0000006012047812 */ /* 0x000fe200078ec0ff */
[----:B------:R-:W-:Y:S01]  /*2090*/  ULDC UR8, c[0x0][0x284] ;  /* 0x0000a10000087ab9 */ /* 0x000fe20000000800 */
[----:B------:R-:W-:Y:S01]  /*20a0*/  LOP3.LUT R0, R5, 0x1, RZ, 0xc0, !PT ;  /* 0x0000000105007812 */ /* 0x000fe200078ec0ff */
[----:B------:R-:W-:Y:S01]  /*20b0*/  ULOP3.LUT UR4, UR4, 0x1, URZ, 0xc0, !UPT ;  /* 0x0000000104047892 */ /* 0x000fe2000f8ec03f */
[----:B------:R-:W-:Y:S01]  /*20c0*/  SHF.R.U32.HI R10, RZ, 0x1, R4 ;  /* 0x00000001ff0a7819 */ /* 0x000fe20000011604 */
[----:B------:R-:W-:Y:S01]  /*20d0*/  UISETP.GT.U32.AND UP1, UPT, UR39, 0x3, UPT ;  /* 0x000000032700788c */ /* 0x000fe2000bf24070 */
[----:B------:R-:W-:Y:S01]  /*20e0*/  SHF.R.S32.HI R21, RZ, 0x1f, R23 ;  /* 0x0000001fff157819 */ /* 0x000fe20000011417 */
[----:B------:R-:W-:Y:S01]  /*20f0*/  IMAD.SHL.U32 R4, R0, 0x40, RZ ;  /* 0x0000004000047824 */ /* 0x000fe200078e00ff */
[--C-:B------:R-:W-:Y:S01]  /*2100*/  IADD3 R5, RZ, -R10, -R3.reuse ;  /* 0x8000000aff057210 */ /* 0x100fe20007ffe803 */
[----:B------:R-:W-:Y:S01]  /*2110*/  UISETP.NE.U32.AND UP0, UPT, UR4, 0x1, UPT ;  /* 0x000000010400788c */ /* 0x000fe2000bf05070 */
[----:B------:R-:W-:Y:S01]  /*2120*/  IMAD.WIDE R8, R153, 0x100, RZ ;  /* 0x0000010099087825 */ /* 0x000fe200078e02ff */
[----:B------:R-:W-:Y:S01]  /*2130*/  ULDC.64 UR6, c[0x0][0x5d0] ;  /* 0x0001740000067ab9 */ /* 0x000fe20000000a00 */
[----:B--2---:R-:W-:Y:S01]  /*2140*/  LOP3.LUT R157, R4, 0x40, R3, 0xe2, !PT ;  /* 0x00000040049d7812 */ /* 0x004fe200078ee203 */
[----:B------:R-:W-:Y:S01]  /*2150*/  UISETP.LT.U32.AND UP1, UPT, UR40, 0x4, UP1 ;  /* 0x000000042800788c */ /* 0x000fe20008f21070 */
[----:B------:R-:W-:Y:S01]  /*2160*/  LOP3.LUT R3, R18, 0x3, RZ, 0xc0, !PT ;  /* 0x0000000312037812 */ /* 0x000fe200078ec0ff */
[----:B------:R-:W-:Y:S01]  /*2170*/  UISETP.GT.U32.AND UP0, UPT, UR40, 0x3, !UP0 ;  /* 0x000000032800788c */ /* 0x000fe2000c704070 */
[----:B------:R-:W-:Y:S01]  /*2180*/  IMAD R4, R21, UR6, RZ ;  /* 0x0000000615047c24 */ /* 0x000fe2000f8e02ff */
[----:B---3--:R-:W-:Y:S01]  /*2190*/  ISETP.GE.AND P0, PT, R13, R6, PT ;  /* 0x000000060d00720c */ /* 0x008fe20003f06270 */
[----:B------:R-:W-:Y:S01]  /*21a0*/  IMAD R0, R0, -0x40, R5 ;  /* 0xffffffc000007824 */ /* 0x000fe200078e0205 */
[----:B------:R-:W-:Y:S01]  /*21b0*/  USEL UR5, URZ, 0x1, !UP1 ;  /* 0x000000013f057887 */ /* 0x000fe2000c800000 */
[----:B------:R-:W-:Y:S01]  /*21c0*/  IMAD R12, R3, -0x2, R6 ;  /* 0xfffffffe030c7824 */ /* 0x000fe200078e0206 */
[----:B------:R-:W-:Y:S01]  /*21d0*/  USEL UR4, URZ, 0x1, !UP0 ;  /* 0x000000013f047887 */ /* 0x000fe2000c000000 */
[----:B------:R-:W-:Y:S01]  /*21e0*/  IMAD.SHL.U32 R3, R153, 0x100, RZ ;  /* 0x0000010099037824 */ /* 0x000fe200078e00ff */
[----:B------:R-:W-:Y:S01]  /*21f0*/  ULOP3.LUT UR39, UR39, 0x3, URZ, 0xc0, !UPT ;  /* 0x0000000327277892 */ /* 0x000fe2000f8ec03f */
[----:B------:R-:W-:Y:S01]  /*2200*/  IMAD.SHL.U32 R6, R18, 0x2, RZ ;  /* 0x0000000212067824 */ /* 0x000fe200078e00ff */
[----:B------:R-:W-:Y:S01]  /*2210*/  ULOP3.LUT UR38, UR4, UR38, UR5, 0x96, !UPT ;  /* 0x0000002604267292 */ /* 0x000fe2000f8e9605 */
[----:B------:R-:W-:Y:S01]  /*2220*/  IMAD R11, R23, UR7, R4 ;  /* 0x00000007170b7c24 */ /* 0x000fe2000f8e0204 */
[----:B------:R-:W-:Y:S01]  /*2230*/  ISETP.GE.OR P0, PT, R3, UR8, P0 ;  /* 0x0000000803007c0c */ /* 0x000fe20008706670 */
[----:B------:R-:W-:Y:S01]  /*2240*/  IMAD.MOV.U32 R153, RZ, RZ, -0x1 ;  /* 0xffffffffff997424 */ /* 0x000fe200078e00ff */
[----:B------:R-:W-:-:S02]  /*2250*/  LOP3.LUT R6, R13, 0x6, R6, 0xf8, !PT ;  /* 0x000000060d067812 */ /* 0x000fc400078ef806 */
[----:B------:R-:W-:Y:S01]  /*2260*/  IADD3 R3, -R3, UR8, R0 ;  /* 0x0000000803037c10 */ /* 0x000fe2000fffe100 */
[----:B------:R-:W-:Y:S01]  /*2270*/  IMAD.IADD R0, R12, 0x1, -R13 ;  /* 0x000000010c007824 */ /* 0x000fe200078e0a0d */
[----:B------:R-:W-:Y:S02]  /*2280*/  SHF.R.S32.HI R7, RZ, 0x1f, R6 ;  /* 0x0000001fff077819 */ /* 0x000fe40000011406 */
[----:B------:R-:W-:Y:S01]  /*2290*/  LOP3.LUT R157, R8, R157, R10, 0xfe, !PT ;  /* 0x0000009d089d7212 */ /* 0x000fe200078efe0a */
[----:B------:R-:W-:-:S04]  /*22a0*/  IMAD.WIDE.U32 R4, R23, UR6, R6 ;  /* 0x0000000617047c25 */ /* 0x000fc8000f8e0006 */
[----:B------:R-:W-:Y:S02]  /*22b0*/  IMAD.IADD R11, R5, 0x1, R11 ;  /* 0x00000001050b7824 */ /* 0x000fe400078e020b */
[----:B------:R-:W-:Y:S01]  /*22c0*/  IMAD.MOV.U32 R10, RZ, RZ, R4 ;  /* 0x000000ffff0a7224 */ /* 0x000fe200078e0004 */
[----:B------:R-:W-:Y:S06]  /*22d0*/  @P0 BRA `(.L_x_32) ;  /* 0x0000008000600947 */ /* 0x000fec0003800000 */
[----:B------:R-:W0:Y:S01]  /*22e0*/  LDC.64 R4, c[0x0][0x5c8] ;  /* 0x00017200ff047b82 */ /* 0x000e220000000a00 */
[----:B-----5:R-:W-:Y:S01]  /*22f0*/  FSETP.NEU.AND P0, PT, R156, RZ, PT ;  /* 0x000000ff9c00720b */ /* 0x020fe20003f0d000 */
[----:B------:R-:W-:Y:S01]  /*2300*/  BSSY B0, `(.L_x_32) ;  /* 0x0000815000007945 */ /* 0x000fe20003800000 */
[----:B------:R-:W-:-:S04]  /*2310*/  ISETP.GT.AND P3, PT, R3, RZ, PT ;  /* 0x000000ff0300720c */ /* 0x000fc80003f64270 */
[----:B------:R-:W-:Y:S01]  /*2320*/  ISETP.GT.AND P2, PT, R0, RZ, P3 ;  /* 0x000000ff0000720c */ /* 0x000fe20001f44270 */
[-C--:B0-----:R-:W-:Y:S02]  /*2330*/  IMAD R12, R9, R4.reuse, RZ ;  /* 0x00000004090c7224 */ /* 0x081fe400078e02ff */
[----:B------:R-:W-:-:S04]  /*2340*/  IMAD.WIDE.U32 R170, R157, R4, R10 ;  /* 0x000000049daa7225 */ /* 0x000fc800078e000a */
[----:B------:R-:W-:-:S04]  /*2350*/  IMAD R11, R157, R5, R12 ;  /* 0x000000059d0b7224 */ /* 0x000fc800078e020c */
[----:B------:R-:W-:Y:S01]  /*2360*/  IMAD.IADD R173, R171, 0x1, R11 ;  /* 0x00000001abad7824 */ /* 0x000fe200078e020b */
[----:B------:R-:W-:Y:S06]  /*2370*/  @!P0 BRA `(.L_x_33) ;  /* 0x0000005c00108947 */ /* 0x000fec0003800000 */
[----:B------:R-:W0:Y:S01]  /*2380*/  LDC.64 R12, c[0x0][0x5b8] ;  /* 0x00016e00ff0c7b82 */ /* 0x000e220000000a00 */
[----:B------:R-:W-:-:S07]  /*2390*/  ULDC.64 UR4, c[0x0][0x5c0] ;  /* 0x0001700000047ab9 */ /* 0x000fce0000000a00 */
[----:B------:R-:W1:Y:S08]  /*23a0*/  LDC.64 R14, c[0x0][0x5b0] ;  /* 0x00016c00ff0e7b82 */ /* 0x000e700000000a00 */
[----:B------:R-:W2:Y:S01]  /*23b0*/  LDC.64 R10, c[0x0][0x5a8] ;  /* 0x00016a00ff0a7b82 */ /* 0x000ea20000000a00 */
[----:B0-----:R-:W-:-:S04]  /*23c0*/  IMAD R20, R21, R12, RZ ;  /* 0x0000000c15147224 */ /* 0x001fc800078e02ff */
[C---:B------:R-:W-:Y:S02]  /*23d0*/  IMAD R13, R23.reuse, R13, R20 ;  /* 0x0000000d170d7224 */ /* 0x040fe400078e0214 */
[----:B------:R-:W-:-:S04]  /*23e0*/  IMAD.WIDE.U32 R20, R23, R12, R6 ;  /* 0x0000000c17147225 */ /* 0x000fc800078e0006 */
[-C--:B-1----:R-:W-:Y:S02]  /*23f0*/  IMAD R154, R9, R14.reuse, RZ ;  /* 0x0000000e099a7224 */ /* 0x082fe400078e02ff */
[----:B------:R-:W-:Y:S02]  /*2400*/  IMAD.IADD R159, R21, 0x1, R13 ;  /* 0x00000001159f7824 */ /* 0x000fe400078e020d */
[----:B------:R-:W-:Y:S02]  /*2410*/  IMAD.MOV.U32 R158, RZ, RZ, R20 ;  /* 0x000000ffff9e7224 */ /* 0x000fe400078e0014 */
[C---:B------:R-:W-:Y:S02]  /*2420*/  IMAD R171, R157.reuse, R15, R154 ;  /* 0x0000000f9dab7224 */ /* 0x040fe400078e029a */
[----:B------:R-:W-:-:S04]  /*2430*/  IMAD.WIDE.U32 R160, R157, R14, R158 ;  /* 0x0000000e9da07225 */ /* 0x000fc800078e009e */
[----:B------:R-:W-:Y:S01]  /*2440*/  IMAD.IADD R154, R161, 0x1, R171 ;  /* 0x00000001a19a7824 */ /* 0x000fe200078e02ab */
[----:B--2---:R-:W-:-:S04]  /*2450*/  LEA R162, P0, R160, R10, 0x2 ;  /* 0x0000000aa0a27211 */ /* 0x004fc800078010ff */
[----:B------:R-:W-:-:S05]  /*2460*/  LEA.HI.X R163, R160, R11, R154, 0x2, P0 ;  /* 0x0000000ba0a37211 */ /* 0x000fca00000f149a */
[----:B------:R0:W2:Y:S01]  /*2470*/  @P2 LDG.E.LTC128B R154, desc[UR36][R162.64] ;  /* 0x00000024a29a2981 */ /* 0x0000a2000c1e1920 */
[----:B------:R-:W-:Y:S01]  /*2480*/  LEA R160, P0, R170, UR4, 0x2 ;  /* 0x00000004aaa07c11 */ /* 0x000fe2000f8010ff */
[----:B------:R-:W-:Y:S01]  /*2490*/  IMAD.WIDE.U32 R164, R157, R14, R6 ;  /* 0x0000000e9da47225 */ /* 0x000fe200078e0006 */
[----:B------:R-:W-:Y:S01]  /*24a0*/  ISETP.GT.AND P1, PT, R0, 0x1, P3 ;  /* 0x000000010000780c */ /* 0x000fe20001f24270 */
[----:B------:R-:W-:Y:S02]  /*24b0*/  BSSY B1, `(.L_x_34) ;  /* 0x0000011000017945 */ /* 0x000fe40003800000 */
[----:B------:R-:W-:Y:S02]  /*24c0*/  IMAD.IADD R165, R171, 0x1, R165 ;  /* 0x00000001aba57824 */ /* 0x000fe400078e02a5 */
[----:B------:R-:W-:Y:S01]  /*24d0*/  IMAD.WIDE.U32 R166, R23, R12, R164 ;  /* 0x0000000c17a67225 */ /* 0x000fe200078e00a4 */
[----:B0-----:R-:W-:-:S03]  /*24e0*/  SHF.L.U64.HI R163, R14, 0x3, R15 ;  /* 0x000000030ea37819 */ /* 0x001fc6000001020f */
[----:B------:R-:W-:Y:S01]  /*24f0*/  IMAD.SHL.U32 R162, R14, 0x8, RZ ;  /* 0x000000080ea27824 */ /* 0x000fe200078e00ff */
[----:B--2---:R-:W-:-:S05]  /*2500*/  LOP3.LUT R161, R154, 0xffffe000, RZ, 0xc0, !PT ;  /* 0xffffe0009aa17812 */ /* 0x004fca00078ec0ff */
[----:B------:R-:W-:Y:S01]  /*2510*/  FMUL R169, R161, R156 ;  /* 0x0000009ca1a97220 */ /* 0x000fe20000400000 */
[----:B------:R-:W-:Y:S01]  /*2520*/  LEA.HI.X R161, R170, UR5, R173, 0x2, P0 ;  /* 0x00000005aaa17c11 */ /* 0x000fe200080f14ad */
[----:B------:R-:W-:Y:S01]  /*2530*/  IMAD.WIDE.U32 R172, R157, R14, R162 ;  /* 0x0000000e9dac7225 */ /* 0x000fe200078e00a2 */
[----:B------:R-:W-:-:S03]  /*2540*/  LEA R164, P0, R166, R10, 0x2 ;  /* 0x0000000aa6a47211 */ /* 0x000fc600078010ff */
[----:B------:R-:W-:Y:S01]  /*2550*/  FFMA R169, R88, R155, R169 ;  /* 0x0000009b58a97223 */ /* 0x000fe200000000a9 */
[----:B------:R-:W-:-:S04]  /*2560*/  IMAD.IADD R88, R13, 0x1, R167 ;  /* 0x000000010d587824 */ /* 0x000fc800078e02a7 */
[----:B------:R-:W-:Y:S02]  /*2570*/  F2FP.TF32.F32.PACK_B R169, R169 ;  /* 0x000000a9ffa9723e */ /* 0x000fe400024050ff */
[----:B------:R-:W-:-:S03]  /*2580*/  LEA.HI.X R165, R166, R11, R88, 0x2, P0 ;  /* 0x0000000ba6a57211 */ /* 0x000fc600000f1458 */
[----:B------:R0:W-:Y:S01]  /*2590*/  @P2 STG.E desc[UR36][R160.64], R169 ;  /* 0x000000a9a0002986 */ /* 0x0001e2000c101924 */
[----:B------:R-:W-:Y:S05]  /*25a0*/  @!P1 BRA `(.L_x_35) ;  /* 0x0000000000049947 */ /* 0x000fea0003800000 */
[----:B------:R1:W5:Y:S02]  /*25b0*/  LDG.E.LTC128B R154, desc[UR36][R164.64+0x4] ;  /* 0x00000424a49a7981 */ /* 0x000364000c1e1920 */
.L_x_35:
[----:B------:R-:W-:Y:S05]  /*25c0*/  BSYNC B1 ;  /* 0x0000000000017941 */ /* 0x000fea0003800000 */
.L_x_34:
[----:B-----5:R-:W-:Y:S01]  /*25d0*/  LOP3.LUT R167, R154, 0xffffe000, RZ, 0xc0, !PT ;  /* 0xffffe0009aa77812 */ /* 0x020fe200078ec0ff */
[----:B------:R-:W-:Y:S01]  /*25e0*/  IMAD.IADD R171, R171, 0x1, R173 ;  /* 0x00000001abab7824 */ /* 0x000fe200078e02ad */
[----:B------:R-:W-:Y:S02]  /*25f0*/  ISETP.GT.AND P0, PT, R3, 0x8, PT ;  /* 0x000000080300780c */ /* 0x000fe40003f04270 */
[----:B------:R-:W-:Y:S01]  /*2600*/  IADD3 R166, P4, R20, R172, RZ ;  /* 0x000000ac14a67210 */ /* 0x000fe20007f9e0ff */
[----:B------:R-:W-:Y:S01]  /*2610*/  FMUL R88, R167, R156 ;  /* 0x0000009ca7587220 */ /* 0x000fe20000400000 */
[----:B------:R-:W-:-:S03]  /*2620*/  ISETP.GT.AND P2, PT, R0, RZ, P0 ;  /* 0x000000ff0000720c */ /* 0x000fc60000744270 */
[----:B------:R-:W-:Y:S01]  /*2630*/  FFMA R175, R89, R155, R88 ;  /* 0x0000009b59af7223 */ /* 0x000fe20000000058 */
[----:B------:R-:W-:Y:S01]  /*2640*/  IMAD.X R167, R171, 0x1, R159, P4 ;  /* 0x00000001aba77824 */ /* 0x000fe200020e069f */
[----:B------:R-:W-:-:S03]  /*2650*/  LEA R88, P4, R166, R10, 0x2 ;  /* 0x0000000aa6587211 */ /* 0x000fc600078810ff */
[----:B------:R-:W-:Y:S02]  /*2660*/  F2FP.TF32.F32.PACK_B R175, R175 ;  /* 0x000000afffaf723e */ /* 0x000fe400024050ff */
[----:B------:R-:W-:-:S03]  /*2670*/  LEA.HI.X R89, R166, R11, R167, 0x2, P4 ;  /* 0x0000000ba6597211 */ /* 0x000fc600020f14a7 */
[----:B------:R2:W-:Y:S04]  /*2680*/  @P1 STG.E desc[UR36][R160.64+0x4], R175 ;  /* 0x000004afa0001986 */ /* 0x0005e8000c101924 */
[----:B------:R3:W0:Y:S01]  /*2690*/  @P2 LDG.E.LTC128B R154, desc[UR36][R88.64] ;  /* 0x00000024589a2981 */ /* 0x000622000c1e1920 */
[----:B------:R-:W-:Y:S01]  /*26a0*/  IMAD.SHL.U32 R167, R4, 0x20, RZ ;  /* 0x0000002004a77824 */ /* 0x000fe200078e00ff */
[----:B------:R-:W-:Y:S01]  /*26b0*/  IADD3 R172, P1, R6, R172, RZ ;  /* 0x000000ac06ac7210 */ /* 0x000fe20007f3e0ff */
[----:B------:R-:W-:Y:S03]  /*26c0*/  BSSY B1, `(.L_x_36) ;  /* 0x0000011000017945 */ /* 0x000fe60003800000 */
[----:B------:R-:W-:Y:S01]  /*26d0*/  IADD3 R170, P4, R167, R160, RZ ;  /* 0x000000a0a7aa7210 */ /* 0x000fe20007f9e0ff */
[----:B------:R-:W-:Y:S01]  /*26e0*/  IMAD.X R173, R7, 0x1, R171, P1 ;  /* 0x0000000107ad7824 */ /* 0x000fe200008e06ab */
[----:B------:R-:W-:Y:S01]  /*26f0*/  ISETP.GT.AND P1, PT, R0, 0x1, P0 ;  /* 0x000000010000780c */ /* 0x000fe20000724270 */
[----:B------:R-:W-:-:S03]  /*2700*/  IMAD.WIDE.U32 R172, R23, R12, R172 ;  /* 0x0000000c17ac7225 */ /* 0x000fc600078e00ac */
[----:B---3--:R-:W-:Y:S02]  /*2710*/  LEA R88, P5, R172, R10, 0x2 ;  /* 0x0000000aac587211 */ /* 0x008fe400078a10ff */
[----:B0-----:R-:W-:-:S05]  /*2720*/  LOP3.LUT R169, R154, 0xffffe000, RZ, 0xc0, !PT ;  /* 0xffffe0009aa97812 */ /* 0x001fca00078ec0ff */
[----:B------:R-:W-:-:S04]  /*2730*/  FMUL R169, R169, R156 ;  /* 0x0000009ca9a97220 */ /* 0x000fc80000400000 */
[----:B------:R-:W-:Y:S01]  /*2740*/  FFMA R177, R90, R155, R169 ;  /* 0x0000009b5ab17223 */ /* 0x000fe200000000a9 */
[----:B------:R-:W-:Y:S01]  /*2750*/  SHF.L.U64.HI R169, R4, 0x5, R5 ;  /* 0x0000000504a97819 */ /* 0x000fe20000010205 */
[----:B------:R-:W-:-:S03]  /*2760*/  IMAD.IADD R90, R13, 0x1, R173 ;  /* 0x000000010d5a7824 */ /* 0x000fc600078e02ad */
[----:B------:R-:W-:Y:S01]  /*2770*/  F2FP.TF32.F32.PACK_B R177, R177 ;  /* 0x000000b1ffb1723e */ /* 0x000fe200024050ff */
[----:B------:R-:W-:Y:S01]  /*2780*/  IMAD.X R171, R169, 0x1, R161, P4 ;  /* 0x00000001a9ab7824 */ /* 0x000fe200020e06a1 */
[----:B------:R-:W-:-:S04]  /*2790*/  LEA.HI.X R89, R172, R11, R90, 0x2, P5 ;  /* 0x0000000bac597211 */ /* 0x000fc800028f145a */
[----:B------:R2:W-:Y:S01]  /*27a0*/  @P2 STG.E desc[UR36][R170.64], R177 ;  /* 0x000000b1aa002986 */ /* 0x0005e2000c101924 */
[----:B------:R-:W-:Y:S05]  /*27b0*/  @!P1 BRA `(.L_x_37) ;  /* 0x0000000000049947 */ /* 0x000fea0003800000 */
[----:B------:R0:W5:Y:S02]  /*27c0*/  LDG.E.LTC128B R154, desc[UR36][R88.64+0x4] ;  /* 0x00000424589a7981 */ /* 0x000164000c1e1920 */
.L_x_37:
[----:B------:R-:W-:Y:S05]  /*27d0*/  BSYNC B1 ;  /* 0x0000000000017941 */ /* 0x000fea0003800000 */
.L_x_36:
[----:B-----5:R-:W-:Y:S01]  /*27e0*/  LOP3.LUT R173, R154, 0xffffe000, RZ, 0xc0, !PT ;  /* 0xffffe0009aad7812 */ /* 0x020fe200078ec0ff */
[----:B------:R-:W-:Y:S01]  /*27f0*/  BSSY B1, `(.L_x_38) ;  /* 0x000000a000017945 */ /* 0x000fe20003800000 */
[----:B------:R-:W-:-:S03]  /*2800*/  ISETP.GT.AND P2, PT, R0, 0x8, P3 ;  /* 0x000000080000780c */ /* 0x000fc60001f44270 */
[----:B------:R-:W-:-:S04]  /*2810*/  FMUL R90, R173, R156 ;  /* 0x0000009cad5a7220 */ /* 0x000fc80000400000 */
[----:B------:R-:W-:Y:S01]  /*2820*/  FFMA R173, R91, R155, R90 ;  /* 0x0000009b5bad7223 */ /* 0x000fe2000000005a */
[----:B------:R-:W-:Y:S02]  /*2830*/  @P1 IMAD.MOV.U32 R90, RZ, RZ, R170 ;  /* 0x000000ffff5a1224 */ /* 0x000fe400078e00aa */
[----:B------:R-:W-:Y:S02]  /*2840*/  @P1 IMAD.MOV.U32 R91, RZ, RZ, R171 ;  /* 0x000000ffff5b1224 */ /* 0x000fe400078e00ab */
[----:B------:R-:W-:-:S05]  /*2850*/  F2FP.TF32.F32.PACK_B R173, R173 ;  /* 0x000000adffad723e */ /* 0x000fca00024050ff */
[----:B------:R3:W-:Y:S01]  /*2860*/  @P1 STG.E desc[UR36][R90.64+0x4], R173 ;  /* 0x000004ad5a001986 */ /* 0x0007e2000c101924 */
[----:B------:R-:W-:Y:S05]  /*2870*/  @!P2 BRA `(.L_x_39) ;  /* 0x000000000004a947 */ /* 0x000fea0003800000 */
[----:B------:R4:W5:Y:S02]  /*2880*/  LDG.E.LTC128B R154, desc[UR36][R164.64+0x20] ;  /* 0x00002024a49a7981 */ /* 0x000964000c1e1920 */
.L_x_39:
[----:B------:R-:W-:Y:S05]  /*2890*/  BSYNC B1 ;  /* 0x0000000000017941 */ /* 0x000fea0003800000 */
.L_x_38:
[----:B---3-5:R-:W-:Y:S01]  /*28a0*/  LOP3.LUT R91, R154, 0xffffe000, RZ, 0xc0, !PT ;  /* 0xffffe0009a5b7812 */ /* 0x028fe200078ec0ff */
[----:B------:R-:W-:Y:S01]  /*28b0*/  @P2 IMAD.MOV.U32 R90, RZ, RZ, R160 ;  /* 0x000000ffff5a2224 */ /* 0x000fe200078e00a0 */
[----:B------:R-:W-:Y:S01]  /*28c0*/  ISETP.GT.AND P1, PT, R0, 0x9, P3 ;  /* 0x000000090000780c */ /* 0x000fe20001f24270 */
[----:B------:R-:W-:Y:S02]  /*28d0*/  BSSY B1, `(.L_x_40) ;  /* 0x0000008000017945 */ /* 0x000fe40003800000 */
[----:B------:R-:W-:-:S04]  /*28e0*/  FMUL R91, R91, R156 ;  /* 0x0000009c5b5b7220 */ /* 0x000fc80000400000 */
[----:B------:R-:W-:Y:S01]  /*28f0*/  FFMA R173, R92, R155, R91 ;  /* 0x0000009b5cad7223 */ /* 0x000fe2000000005b */
[----:B------:R-:W-:-:S04]  /*2900*/  @P2 IMAD.MOV.U32 R91, RZ, RZ, R161 ;  /* 0x000000ffff5b2224 */ /* 0x000fc800078e00a1 */
[----:B------:R-:W-:-:S05]  /*2910*/  F2FP.TF32.F32.PACK_B R173, R173 ;  /* 0x000000adffad723e */ /* 0x000fca00024050ff */
[----:B------:R3:W-:Y:S01]  /*2920*/  @P2 STG.E desc[UR36][R90.64+0x20], R173 ;  /* 0x000020ad5a002986 */ /* 0x0007e2000c101924 */
[----:B------:R-:W-:Y:S05]  /*2930*/  @!P1 BRA `(.L_x_41) ;  /* 0x0000000000049947 */ /* 0x000fea0003800000 */
[----:B------:R0:W5:Y:S02]  /*2940*/  LDG.E.LTC128B R154, desc[UR36][R164.64+0x24] ;  /* 0x00002424a49a7981 */ /* 0x000164000c1e1920 */
.L_x_41:
[----:B------:R-:W-:Y:S05]  /*2950*/  BSYNC B1 ;  /* 0x0000000000017941 */ /* 0x000fea0003800000 */
.L_x_40:
[----:B---3-5:R-:W-:Y:S01]  /*2960*/  LOP3.LUT R91, R154, 0xffffe000, RZ, 0xc0, !PT ;  /* 0xffffe0009a5b7812 */ /* 0x028fe200078ec0ff */
[----:B------:R-:W-:Y:S01]  /*2970*/  BSSY B1, `(.L_x_42) ;  /* 0x000000a000017945 */ /* 0x000fe20003800000 */
[----:B------:R-:W-:-:S03]  /*2980*/  ISETP.GT.AND P2, PT, R0, 0x8, P0 ;  /* 0x000000080000780c */ /* 0x000fc60000744270 */
[----:B------:R-:W-:Y:S01]  /*2990*/  FMUL R90, R91, R156 ;  /* 0x0000009c5b5a7220 */ /* 0x000fe20000400000 */
[----:B------:R-:W-:-:S03]  /*29a0*/  @P1 IMAD.MOV.U32 R91, RZ, RZ, R161 ;  /* 0x000000ffff5b1224 */ /* 0x000fc600078e00a1 */
[----:B------:R-:W-:Y:S01]  /*29b0*/  FFMA R93, R93, R155, R90 ;  /* 0x0000009b5d5d7223 */ /* 0x000fe2000000005a */
[----:B------:R-:W-:-:S04]  /*29c0*/  @P1 IMAD.MOV.U32 R90, RZ, RZ, R160 ;  /* 0x000000ffff5a1224 */ /* 0x000fc800078e00a0 */
[----:B------:R-:W-:-:S05]  /*29d0*/  F2FP.TF32.F32.PACK_B R93, R93 ;  /* 0x0000005dff5d723e */ /* 0x000fca00024050ff */
[----:B------:R3:W-:Y:S01]  /*29e0*/  @P1 STG.E desc[UR36][R90.64+0x24], R93 ;  /* 0x0000245d5a001986 */ /* 0x0007e2000c101924 */
[----:B------:R-:W-:Y:S05]  /*29f0*/  @!P2 BRA `(.L_x_43) ;  /* 0x000000000004a947 */ /* 0x000fea0003800000 */
[----:B------:R0:W5:Y:S02]  /*2a00*/  LDG.E.LTC128B R154, desc[UR36][R88.64+0x20] ;  /* 0x00002024589a7981 */ /* 0x000164000c1e1920 */
.L_x_43:
[----:B------:R-:W-:Y:S05]  /*2a10*/  BSYNC B1 ;  /* 0x0000000000017941 */ /* 0x000fea0003800000 */
.L_x_42:
        /* <DEDUP_REMOVED lines=11> */
.L_x_45:
[----:B------:R-:W-:Y:S05]  /*2ad0*/  BSYNC B1 ;  /* 0x0000000000017941 */ /* 0x000fea0003800000 */
.L_x_44:
        /* <DEDUP_REMOVED lines=11> */
.L_x_47:
[----:B------:R-:W-:Y:S05]  /*2b90*/  BSYNC B1 ;  /* 0x0000000000017941 */ /* 0x000fea0003800000 */
.L_x_46:
        /* <DEDUP_REMOVED lines=11> */
.L_x_49:
[----:B------:R-:W-:Y:S05]  /*2c50*/  BSYNC B1 ;  /* 0x0000000000017941 */ /* 0x000fea0003800000 */
.L_x_48:
        /* <DEDUP_REMOVED lines=11> */
.L_x_51:
[----:B------:R-:W-:Y:S05]  /*2d10*/  BSYNC B1 ;  /* 0x0000000000017941 */ /* 0x000fea0003800000 */
.L_x_50:
        /* <DEDUP_REMOVED lines=11> */
.L_x_53:
[----:B------:R-:W-:Y:S05]  /*2dd0*/  BSYNC B1 ;  /* 0x0000000000017941 */ /* 0x000fea0003800000 */
.L_x_52:
        /* <DEDUP_REMOVED lines=11> */
.L_x_55:
[----:B------:R-:W-:Y:S05]  /*2e90*/  BSYNC B1 ;  /* 0x0000000000017941 */ /* 0x000fea0003800000 */
.L_x_54:
        /* <DEDUP_REMOVED lines=11> */
.L_x_57:
[----:B------:R-:W-:Y:S05]  /*2f50*/  BSYNC B1 ;  /* 0x0000000000017941 */ /* 0x000fea0003800000 */
.L_x_56:
        /* <DEDUP_REMOVED lines=11> */
.L_x_59:
[----:B------:R-:W-:Y:S05]  /*3010*/  BSYNC B1 ;  /* 0x0000000000017941 */ /* 0x000fea0003800000 */
.L_x_58:
        /* <DEDUP_REMOVED lines=11> */
.L_x_61:
[----:B------:R-:W-:Y:S05]  /*30d0*/  BSYNC B1 ;  /* 0x0000000000017941 */ /* 0x000fea0003800000 */
.L_x_60:
        /* <DEDUP_REMOVED lines=11> */
.L_x_63:
[----:B------:R-:W-:Y:S05]  /*3190*/  BSYNC B1 ;  /* 0x0000000000017941 */ /* 0x000fea0003800000 */
.L_x_62:
        /* <DEDUP_REMOVED lines=11> */
.L_x_65:
[----:B------:R-:W-:Y:S05]  /*3250*/  BSYNC B1 ;  /* 0x0000000000017941 */ /* 0x000fea0003800000 */
.L_x_64:
        /* <DEDUP_REMOVED lines=11> */
.L_x_67:
[----:B------:R-:W-:Y:S05]  /*3310*/  BSYNC B1 ;  /* 0x0000000000017941 */ /* 0x000fea0003800000 */
.L_x_66:
        /* <DEDUP_REMOVED lines=11> */
.L_x_69:
[----:B------:R-:W-:Y:S05]  /*33d0*/  BSYNC B1 ;  /* 0x0000000000017941 */ /* 0x000fea0003800000 */
.L_x_68:
        /* <DEDUP_REMOVED lines=11> */
.L_x_71:
[----:B------:R-:W-:Y:S05]  /*3490*/  BSYNC B1 ;  /* 0x0000000000017941 */ /* 0x000fea0003800000 */
.L_x_70:
        /* <DEDUP_REMOVED lines=11> */
.L_x_73:
[----:B------:R-:W-:Y:S05]  /*3550*/  BSYNC B1 ;  /* 0x0000000000017941 */ /* 0x000fea0003800000 */
.L_x_72:
        /* <DEDUP_REMOVED lines=11> */
.L_x_75:
[----:B------:R-:W-:Y:S05]  /*3610*/  BSYNC B1 ;  /* 0x0000000000017941 */ /* 0x000fea0003800000 */
.L_x_74:
        /* <DEDUP_REMOVED lines=11> */
.L_x_77:
[----:B------:R-:W-:Y:S05]  /*36d0*/  BSYNC B1 ;  /* 0x0000000000017941 */ /* 0x000fea0003800000 */
.L_x_76:
        /* <DEDUP_REMOVED lines=11> */
.L_x_79:
[----:B------:R-:W-:Y:S05]  /*3790*/  BSYNC B1 ;  /* 0x0000000000017941 */ /* 0x000fea0003800000 */
.L_x_78:
        /* <DEDUP_REMOVED lines=11> */
.L_x_81:
[----:B------:R-:W-:Y:S05]  /*3850*/  BSYNC B1 ;  /* 0x0000000000017941 */ /* 0x000fea0003800000 */
.L_x_80:
        /* <DEDUP_REMOVED lines=11> */
.L_x_83:
[----:B------:R-:W-:Y:S05]  /*3910*/  BSYNC B1 ;  /* 0x0000000000017941 */ /* 0x000fea0003800000 */
.L_x_82:
        /* <DEDUP_REMOVED lines=11> */
.L_x_85:
[----:B------:R-:W-:Y:S05]  /*39d0*/  BSYNC B1 ;  /* 0x0000000000017941 */ /* 0x000fea0003800000 */
.L_x_84:
        /* <DEDUP_REMOVED lines=11> */
.L_x_87:
[----:B------:R-:W-:Y:S05]  /*3a90*/  BSYNC B1 ;  /* 0x0000000000017941 */ /* 0x000fea0003800000 */
.L_x_86:
        /* <DEDUP_REMOVED lines=11> */
.L_x_89:
[----:B------:R-:W-:Y:S05]  /*3b50*/  BSYNC B1 ;  /* 0x0000000000017941 */ /* 0x000fea0003800000 */
.L_x_88:
        /* <DEDUP_REMOVED lines=11> */
.L_x_91:
[----:B------:R-:W-:Y:S05]  /*3c10*/  BSYNC B1 ;  /* 0x0000000000017941 */ /* 0x000fea0003800000 */
.L_x_90:
        /* <DEDUP_REMOVED lines=11> */
.L_x_93:
[----:B------:R-:W-:Y:S05]  /*3cd0*/  BSYNC B1 ;  /* 0x0000000000017941 */ /* 0x000fea0003800000 */
.L_x_92:
        /* <DEDUP_REMOVED lines=11> */
.L_x_95:
[----:B------:R-:W-:Y:S05]  /*3d90*/  BSYNC B1 ;  /* 0x0000000000017941 */ /* 0x000fea0003800000 */
.L_x_94:
        /* <DEDUP_REMOVED lines=11> */
.L_x_97:
[----:B------:R-:W-:Y:S05]  /*3e50*/  BSYNC B1 ;  /* 0x0000000000017941 */ /* 0x000fea0003800000 */
.L_x_96:
        /* <DEDUP_REMOVED lines=11> */
.L_x_99:
[----:B------:R-:W-:Y:S05]  /*3f10*/  BSYNC B1 ;  /* 0x0000000000017941 */ /* 0x000fea0003800000 */
.L_x_98:
        /* <DEDUP_REMOVED lines=11> */
.L_x_101:
[----:B------:R-:W-:Y:S05]  /*3fd0*/  BSYNC B1 ;  /* 0x0000000000017941 */ /* 0x000fea0003800000 */
.L_x_100:
        /* <DEDUP_REMOVED lines=11> */
.L_x_103:
[----:B------:R-:W-:Y:S05]  /*4090*/  BSYNC B1 ;  /* 0x0000000000017941 */ /* 0x000fea0003800000 */
.L_x_102:
        /* <DEDUP_REMOVED lines=11> */
.L_x_105:
[----:B------:R-:W-:Y:S05]  /*4150*/  BSYNC B1 ;  /* 0x0000000000017941 */ /* 0x000fea0003800000 */
.L_x_104:
        /* <DEDUP_REMOVED lines=11> */
.L_x_107:
[----:B------:R-:W-:Y:S05]  /*4210*/  BSYNC B1 ;  /* 0x0000000000017941 */ /* 0x000fea0003800000 */
.L_x_106:
        /* <DEDUP_REMOVED lines=11> */
.L_x_109:
[----:B------:R-:W-:Y:S05]  /*42d0*/  BSYNC B1 ;  /* 0x0000000000017941 */ /* 0x000fea0003800000 */
.L_x_108:
        /* <DEDUP_REMOVED lines=11> */
.L_x_111:
[----:B------:R-:W-:Y:S05]  /*4390*/  BSYNC B1 ;  /* 0x0000000000017941 */ /* 0x000fea0003800000 */
.L_x_110:
        /* <DEDUP_REMOVED lines=11> */
.L_x_113:
[----:B------:R-:W-:Y:S05]  /*4450*/  BSYNC B1 ;  /* 0x0000000000017941 */ /* 0x000fea0003800000 */
.L_x_112:
        /* <DEDUP_REMOVED lines=11> */
.L_x_115:
[----:B------:R-:W-:Y:S05]  /*4510*/  BSYNC B1 ;  /* 0x0000000000017941 */ /* 0x000fea0003800000 */
.L_x_114:
        /* <DEDUP_REMOVED lines=11> */
.L_x_117:
[----:B------:R-:W-:Y:S05]  /*45d0*/  BSYNC B1 ;  /* 0x0000000000017941 */ /* 0x000fea0003800000 */
.L_x_116:
        /* <DEDUP_REMOVED lines=11> */
.L_x_119:
[----:B------:R-:W-:Y:S05]  /*4690*/  BSYNC B1 ;  /* 0x0000000000017941 */ /* 0x000fea0003800000 */
.L_x_118:
        /* <DEDUP_REMOVED lines=11> */
.L_x_121:
[----:B------:R-:W-:Y:S05]  /*4750*/  BSYNC B1 ;  /* 0x0000000000017941 */ /* 0x000fea0003800000 */
.L_x_120:
        /* <DEDUP_REMOVED lines=11> */
.L_x_123:
[----:B------:R-:W-:Y:S05]  /*4810*/  BSYNC B1 ;  /* 0x0000000000017941 */ /* 0x000fea0003800000 */
.L_x_122:
        /* <DEDUP_REMOVED lines=11> */
.L_x_125:
[----:B------:R-:W-:Y:S05]  /*48d0*/  BSYNC B1 ;  /* 0x0000000000017941 */ /* 0x000fea0003800000 */
.L_x_124:
        /* <DEDUP_REMOVED lines=11> */
.L_x_127:
[----:B------:R-:W-:Y:S05]  /*4990*/  BSYNC B1 ;  /* 0x0000000000017941 */ /* 0x000fea0003800000 */
.L_x_126:
        /* <DEDUP_REMOVED lines=11> */
.L_x_129:
[----:B------:R-:W-:Y:S05]  /*4a50*/  BSYNC B1 ;  /* 0x0000000000017941 */ /* 0x000fea0003800000 */
.L_x_128:
        /* <DEDUP_REMOVED lines=11> */
.L_x_131:
[----:B------:R-:W-:Y:S05]  /*4b10*/  BSYNC B1 ;  /* 0x0000000000017941 */ /* 0x000fea0003800000 */
.L_x_130:
        /* <DEDUP_REMOVED lines=11> */
.L_x_133:
[----:B------:R-:W-:Y:S05]  /*4bd0*/  BSYNC B1 ;  /* 0x0000000000017941 */ /* 0x000fea0003800000 */
.L_x_132:
        /* <DEDUP_REMOVED lines=11> */
.L_x_135:
[----:B------:R-:W-:Y:S05]  /*4c90*/  BSYNC B1 ;  /* 0x0000000000017941 */ /* 0x000fea0003800000 */
.L_x_134:
        /* <DEDUP_REMOVED lines=11> */
.L_x_137:
[----:B------:R-:W-:Y:S05]  /*4d50*/  BSYNC B1 ;  /* 0x0000000000017941 */ /* 0x000fea0003800000 */
.L_x_136:
        /* <DEDUP_REMOVED lines=11> */
.L_x_139:
[----:B------:R-:W-:Y:S05]  /*4e10*/  BSYNC B1 ;  /* 0x0000000000017941 */ /* 0x000fea0003800000 */
.L_x_138:
        /* <DEDUP_REMOVED lines=11> */
.L_x_141:
[----:B------:R-:W-:Y:S05]  /*4ed0*/  BSYNC B1 ;  /* 0x0000000000017941 */ /* 0x000fea0003800000 */
.L_x_140:
        /* <DEDUP_REMOVED lines=11> */
.L_x_143:
[----:B------:R-:W-:Y:S05]  /*4f90*/  BSYNC B1 ;  /* 0x0000000000017941 */ /* 0x000fea0003800000 */
.L_x_142:
        /* <DEDUP_REMOVED lines=11> */
.L_x_145:
[----:B------:R-:W-:Y:S05]  /*5050*/  BSYNC B1 ;  /* 0x0000000000017941 */ /* 0x000fea0003800000 */
.L_x_144:
        /* <DEDUP_REMOVED lines=11> */
.L_x_147:
[----:B------:R-:W-:Y:S05]  /*5110*/  BSYNC B1 ;  /* 0x0000000000017941 */ /* 0x000fea0003800000 */
.L_x_146:
        /* <DEDUP_REMOVED lines=11> */
.L_x_149:
[----:B------:R-:W-:Y:S05]  /*51d0*/  BSYNC B1 ;  /* 0x0000000000017941 */ /* 0x000fea0003800000 */
.L_x_148:
        /* <DEDUP_REMOVED lines=11> */
.L_x_151:
[----:B------:R-:W-:Y:S05]  /*5290*/  BSYNC B1 ;  /* 0x0000000000017941 */ /* 0x000fea0003800000 */
.L_x_150:
        /* <DEDUP_REMOVED lines=11> */
.L_x_153:
[----:B------:R-:W-:Y:S05]  /*5350*/  BSYNC B1 ;  /* 0x0000000000017941 */ /* 0x000fea0003800000 */
.L_x_152:
        /* <DEDUP_REMOVED lines=11> */
.L_x_155:
[----:B------:R-:W-:Y:S05]  /*5410*/  BSYNC B1 ;  /* 0x0000000000017941 */ /* 0x000fea0003800000 */
.L_x_154:
[----:B---3-5:R-:W-:Y:S01]  /*5420*/  LOP3.LUT R91, R154, 0xffffe000, RZ, 0xc0, !PT ;  /* 0xffffe0009a5b7812 */ /* 0x028fe200078ec0ff */
[----:B------:R-:W-:Y:S01]  /*5430*/  @P2 IMAD.MOV.U32 R8, RZ, RZ, R170 ;  /* 0x000000ffff082224 */ /* 0x000fe200078e00aa */
[----:B------:R-:W-:Y:S01]  /*5440*/  IADD3 R157, P1, R157, 0x80, RZ ;  /* 0x000000809d9d7810 */ /* 0x000fe20007f3e0ff */
[----:B------:R-:W-:Y:S02]  /*5450*/  BSSY B1, `(.L_x_156) ;  /* 0x000000b000017945 */ /* 0x000fe40003800000 */
[----:B------:R-:W-:Y:S02]  /*5460*/  FMUL R91, R91, R156 ;  /* 0x0000009c5b5b7220 */ /* 0x000fe40000400000 */
[----:B------:R-:W-:Y:S01]  /*5470*/  IMAD.X R9, RZ, RZ, R9, P1 ;  /* 0x000000ffff097224 */ /* 0x000fe200008e0609 */
[----:B------:R-:W-:Y:S01]  /*5480*/  ISETP.GT.AND P1, PT, R0, 0x79, P0 ;  /* 0x000000790000780c */ /* 0x000fe20000724270 */
[----:B------:R-:W-:Y:S02]  /*5490*/  FFMA R91, R150, R155, R91 ;  /* 0x0000009b965b7223 */ /* 0x000fe4000000005b */
[----:B------:R-:W-:-:S02]  /*54a0*/  IMAD R90, R9, R14, RZ ;  /* 0x0000000e095a7224 */ /* 0x000fc400078e02ff */
[----:B------:R-:W-:Y:S01]  /*54b0*/  @P2 IMAD.MOV.U32 R9, RZ, RZ, R171 ;  /* 0x000000ffff092224 */ /* 0x000fe200078e00ab */
[----:B------:R-:W-:-:S05]  /*54c0*/  F2FP.TF32.F32.PACK_B R91, R91 ;  /* 0x0000005bff5b723e */ /* 0x000fca00024050ff */
[----:B------:R3:W-:Y:S02]  /*54d0*/  @P2 STG.E desc[UR36][R8.64+0x1e0], R91 ;  /* 0x0001e05b08002986 */ /* 0x0007e4000c101924 */
[----:B------:R-:W-:Y:S05]  /*54e0*/  @!P1 BRA `(.L_x_157) ;  /* 0x0000000000049947 */ /* 0x000fea0003800000 */
[----:B------:R0:W5:Y:S02]  /*54f0*/  LDG.E.LTC128B R154, desc[UR36][R88.64+0x1e4] ;  /* 0x0001e424589a7981 */ /* 0x000164000c1e1920 */
.L_x_157:
[----:B------:R-:W-:Y:S05]  /*5500*/  BSYNC B1 ;  /* 0x0000000000017941 */ /* 0x000fea0003800000 */
.L_x_156:
[----:B0----5:R-:W-:Y:S01]  /*5510*/  LOP3.LUT R89, R154, 0xffffe000, RZ, 0xc0, !PT ;  /* 0xffffe0009a597812 */ /* 0x021fe200078ec0ff */
[----:B------:R-:W-:Y:S01]  /*5520*/  IMAD R97, R157, R15, R90 ;  /* 0x0000000f9d617224 */ /* 0x000fe200078e025a */
[----:B------:R-:W-:Y:S01]  /*5530*/  ISETP.GT.AND P0, PT, R3, 0x80, PT ;  /* 0x000000800300780c */ /* 0x000fe20003f04270 */
[----:B---3--:R-:W-:-:S04]  /*5540*/  IMAD.WIDE.U32 R8, R157, R14, R158 ;  /* 0x0000000e9d087225 */ /* 0x008fc800078e009e */
[----:B------:R-:W-:Y:S01]  /*5550*/  FMUL R88, R89, R156 ;  /* 0x0000009c59587220 */ /* 0x000fe20000400000 */
[----:B------:R-:W-:Y:S01]  /*5560*/  ISETP.GT.AND P3, PT, R0, RZ, P0 ;  /* 0x000000ff0000720c */ /* 0x000fe20000764270 */
[----:B------:R-:W-:Y:S02]  /*5570*/  IMAD.IADD R9, R9, 0x1, R97 ;  /* 0x0000000109097824 */ /* 0x000fe400078e0261 */
[----:B------:R-:W-:Y:S01]  /*5580*/  FFMA R151, R151, R155, R88 ;  /* 0x0000009b97977223 */ /* 0x000fe20000000058 */
[----:B------:R-:W-:-:S04]  /*5590*/  LEA R88, P2, R8, R10, 0x2 ;  /* 0x0000000a08587211 */ /* 0x000fc800078410ff */
[----:B------:R-:W-:Y:S02]  /*55a0*/  F2FP.TF32.F32.PACK_B R151, R151 ;  /* 0x00000097ff97723e */ /* 0x000fe400024050ff */
[----:B------:R-:W-:-:S03]  /*55b0*/  LEA.HI.X R89, R8, R11, R9, 0x2, P2 ;  /* 0x0000000b08597211 */ /* 0x000fc600010f1409 */
[----:B------:R0:W-:Y:S04]  /*55c0*/  @P1 STG.E desc[UR36][R170.64+0x1e4], R151 ;  /* 0x0001e497aa001986 */ /* 0x0001e8000c101924 */
[----:B------:R-:W3:Y:S01]  /*55d0*/  @P3 LDG.E.LTC128B R154, desc[UR36][R88.64] ;  /* 0x00000024589a3981 */ /* 0x000ee2000c1e1920 */
[----:B------:R-:W-:Y:S01]  /*55e0*/  IMAD.WIDE.U32 R8, R157, R14, R6 ;  /* 0x0000000e9d087225 */ /* 0x000fe200078e0006 */
[----:B------:R-:W-:Y:S01]  /*55f0*/  SHF.L.U64.HI R95, R4, 0x9, R5 ;  /* 0x00000009045f7819 */ /* 0x000fe20000010205 */
[----:B------:R-:W-:Y:S01]  /*5600*/  BSSY B1, `(.L_x_158) ;  /* 0x0000011000017945 */ /* 0x000fe20003800000 */
[----:B------:R-:W-:Y:S01]  /*5610*/  ISETP.GT.AND P2, PT, R0, 0x1, P0 ;  /* 0x000000010000780c */ /* 0x000fe20000744270 */
[----:B------:R-:W-:Y:S02]  /*5620*/  IMAD.IADD R9, R97, 0x1, R9 ;  /* 0x0000000161097824 */ /* 0x000fe400078e0209 */
[----:B------:R-:W-:-:S02]  /*5630*/  IMAD.SHL.U32 R93, R4, 0x200, RZ ;  /* 0x00000200045d7824 */ /* 0x000fc400078e00ff */
[----:B------:R-:W-:-:S03]  /*5640*/  IMAD.WIDE.U32 R90, R23, R12, R8 ;  /* 0x0000000c175a7225 */ /* 0x000fc600078e0008 */
[----:B------:R-:W-:Y:S01]  /*5650*/  IADD3 R8, P1, R93, R160, RZ ;  /* 0x000000a05d087210 */ /* 0x000fe20007f3e0ff */
[----:B------:R-:W-:Y:S01]  /*5660*/  IMAD.IADD R5, R13, 0x1, R91 ;  /* 0x000000010d057824 */ /* 0x000fe200078e025b */
[----:B------:R-:W-:-:S03]  /*5670*/  LEA R4, P4, R90, R10, 0x2 ;  /* 0x0000000a5a047211 */ /* 0x000fc600078810ff */
[----:B------:R-:W-:Y:S01]  /*5680*/  IMAD.X R9, R95, 0x1, R161, P1 ;  /* 0x000000015f097824 */ /* 0x000fe200008e06a1 */
[----:B------:R-:W-:Y:S02]  /*5690*/  LEA.HI.X R5, R90, R11, R5, 0x2, P4 ;  /* 0x0000000b5a057211 */ /* 0x000fe400020f1405 */
[----:B---3--:R-:W-:-:S05]  /*56a0*/  LOP3.LUT R15, R154, 0xffffe000, RZ, 0xc0, !PT ;  /* 0xffffe0009a0f7812 */ /* 0x008fca00078ec0ff */
[----:B------:R-:W-:-:S04]  /*56b0*/  FMUL R15, R15, R156 ;  /* 0x0000009c0f0f7220 */ /* 0x000fc80000400000 */
[----:B------:R-:W-:-:S05]  /*56c0*/  FFMA R15, R24, R155, R15 ;  /* 0x0000009b180f7223 */ /* 0x000fca000000000f */
[----:B------:R-:W-:-:S05]  /*56d0*/  F2FP.TF32.F32.PACK_B R15, R15 ;  /* 0x0000000fff0f723e */ /* 0x000fca00024050ff */
[----:B------:R0:W-:Y:S01]  /*56e0*/  @P3 STG.E desc[UR36][R8.64], R15 ;  /* 0x0000000f08003986 */ /* 0x0001e2000c101924 */
[----:B------:R-:W-:Y:S05]  /*56f0*/  @!P2 BRA `(.L_x_159) ;  /* 0x000000000004a947 */ /* 0x000fea0003800000 */
[----:B------:R3:W5:Y:S02]  /*5700*/  LDG.E.LTC128B R154, desc[UR36][R4.64+0x4] ;  /* 0x00000424049a7981 */ /* 0x000764000c1e1920 */
.L_x_159:
[----:B------:R-:W-:Y:S05]  /*5710*/  BSYNC B1 ;  /* 0x0000000000017941 */ /* 0x000fea0003800000 */
.L_x_158:
[----:B-----5:R-:W-:Y:S01]  /*5720*/  LOP3.LUT R21, R154, 0xffffe000, RZ, 0xc0, !PT ;  /* 0xffffe0009a157812 */ /* 0x020fe200078ec0ff */
[----:B0-----:R-:W-:Y:S01]  /*5730*/  IMAD.WIDE.U32 R14, R157, R14, R162 ;  /* 0x0000000e9d0e7225 */ /* 0x001fe200078e00a2 */
[----:B------:R-:W-:Y:S01]  /*5740*/  ISETP.GT.AND P1, PT, R3, 0x88, PT ;  /* 0x000000880300780c */ /* 0x000fe20003f24270 */
[----:B------:R-:W-:Y:S02]  /*5750*/  BSSY B1, `(.L_x_160) ;  /* 0x000000f000017945 */ /* 0x000fe40003800000 */
[----:B------:R-:W-:Y:S01]  /*5760*/  FMUL R24, R21, R156 ;  /* 0x0000009c15187220 */ /* 0x000fe20000400000 */
[----:B------:R-:W-:Y:S01]  /*5770*/  ISETP.GT.AND P3, PT, R0, RZ, P1 ;  /* 0x000000ff0000720c */ /* 0x000fe20000f64270 */
[----:B------:R-:W-:Y:S01]  /*5780*/  IMAD.IADD R97, R97, 0x1, R15 ;  /* 0x0000000161617824 */ /* 0x000fe200078e020f */
[-C--:B------:R-:W-:Y:S01]  /*5790*/  IADD3 R20, P5, R20, R14.reuse, RZ ;  /* 0x0000000e14147210 */ /* 0x080fe20007fbe0ff */
[----:B------:R-:W-:Y:S01]  /*57a0*/  FFMA R25, R25, R155, R24 ;  /* 0x0000009b19197223 */ /* 0x000fe20000000018 */
[----:B------:R-:W-:-:S03]  /*57b0*/  IADD3 R14, P4, R6, R14, RZ ;  /* 0x0000000e060e7210 */ /* 0x000fc60007f9e0ff */
[----:B------:R-:W-:Y:S01]  /*57c0*/  IMAD.X R158, R97, 0x1, R159, P5 ;  /* 0x00000001619e7824 */ /* 0x000fe200028e069f */
[----:B------:R-:W-:Y:S01]  /*57d0*/  F2FP.TF32.F32.PACK_B R25, R25 ;  /* 0x00000019ff19723e */ /* 0x000fe200024050ff */
[----:B------:R-:W-:Y:S01]  /*57e0*/  IMAD.X R15, R7, 0x1, R97, P4 ;  /* 0x00000001070f7824 */ /* 0x000fe200020e0661 */
[----:B------:R-:W-:-:S03]  /*57f0*/  LEA R6, P5, R20, R10, 0x2 ;  /* 0x0000000a14067211 */ /* 0x000fc600078a10ff */
[----:B------:R0:W-:Y:S01]  /*5800*/  @P2 STG.E desc[UR36][R8.64+0x4], R25 ;  /* 0x0000041908002986 */ /* 0x0001e2000c101924 */
[----:B------:R-:W-:Y:S01]  /*5810*/  LEA.HI.X R7, R20, R11, R158, 0x2, P5 ;  /* 0x0000000b14077211 */ /* 0x000fe200028f149e */
[----:B------:R-:W-:Y:S08]  /*5820*/  @!P3 BRA `(.L_x_161) ;  /* 0x000000000004b947 */ /* 0x000ff00003800000 */
[----:B------:R0:W5:Y:S02]  /*5830*/  LDG.E.LTC128B R154, desc[UR36][R6.64] ;  /* 0x00000024069a7981 */ /* 0x000164000c1e1920 */
.L_x_161:
[----:B------:R-:W-:Y:S05]  /*5840*/  BSYNC B1 ;  /* 0x0000000000017941 */ /* 0x000fea0003800000 */
.L_x_160:
[----:B-----5:R-:W-:Y:S01]  /*5850*/  LOP3.LUT R3, R154, 0xffffe000, RZ, 0xc0, !PT ;  /* 0xffffe0009a037812 */ /* 0x020fe200078ec0ff */
[----:B------:R-:W-:Y:S01]  /*5860*/  IMAD.WIDE.U32 R14, R23, R12, R14 ;  /* 0x0000000c170e7225 */ /* 0x000fe200078e000e */
[----:B0-----:R-:W-:Y:S01]  /*5870*/  IADD3 R6, P4, R8, R167, RZ ;  /* 0x000000a708067210 */ /* 0x001fe20007f9e0ff */
[----:B------:R-:W-:Y:S01]  /*5880*/  BSSY B1, `(.L_x_162) ;  /* 0x000000c000017945 */ /* 0x000fe20003800000 */
[----:B------:R-:W-:Y:S01]  /*5890*/  ISETP.GT.AND P2, PT, R0, 0x1, P1 ;  /* 0x000000010000780c */ /* 0x000fe20000f44270 */
[----:B------:R-:W-:Y:S01]  /*58a0*/  FMUL R3, R3, R156 ;  /* 0x0000009c03037220 */ /* 0x000fe20000400000 */
[----:B------:R-:W-:Y:S01]  /*58b0*/  IMAD.IADD R13, R13, 0x1, R15 ;  /* 0x000000010d0d7824 */ /* 0x000fe200078e020f */
[----:B------:R-:W-:Y:S01]  /*58c0*/  LEA R10, P5, R14, R10, 0x2 ;  /* 0x0000000a0e0a7211 */ /* 0x000fe200078a10ff */
[----:B------:R-:W-:Y:S02]  /*58d0*/  IMAD.X R7, R9, 0x1, R169, P4 ;  /* 0x0000000109077824 */ /* 0x000fe400020e06a9 */
[----:B------:R-:W-:Y:S01]  /*58e0*/  FFMA R3, R26, R155, R3 ;  /* 0x0000009b1a037223 */ /* 0x000fe20000000003 */
[----:B------:R-:W-:-:S04]  /*58f0*/  LEA.HI.X R11, R14, R11, R13, 0x2, P5 ;  /* 0x0000000b0e0b7211 */ /* 0x000fc800028f140d */
[----:B------:R-:W-:-:S05]  /*5900*/  F2FP.TF32.F32.PACK_B R3, R3 ;  /* 0x00000003ff03723e */ /* 0x000fca00024050ff */
[----:B------:R0:W-:Y:S01]  /*5910*/  @P3 STG.E desc[UR36][R6.64], R3 ;  /* 0x0000000306003986 */ /* 0x0001e2000c101924 */
[----:B------:R-:W-:Y:S05]  /*5920*/  @!P2 BRA `(.L_x_163) ;  /* 0x000000000004a947 */ /* 0x000fea0003800000 */
[----:B------:R0:W5:Y:S02]  /*5930*/  LDG.E.LTC128B R154, desc[UR36][R10.64+0x4] ;  /* 0x000004240a9a7981 */ /* 0x000164000c1e1920 */
.L_x_163:
[----:B------:R-:W-:Y:S05]  /*5940*/  BSYNC B1 ;  /* 0x0000000000017941 */ /* 0x000fea0003800000 */
.L_x_162:
[----:B0----5:R-:W-:Y:S01]  /*5950*/  LOP3.LUT R3, R154, 0xffffe000, RZ, 0xc0, !PT ;  /* 0xffffe0009a037812 */ /* 0x021fe200078ec0ff */
[----:B------:R-:W-:Y:S01]  /*5960*/  BSSY B1, `(.L_x_164) ;  /* 0x0000008000017945 */ /* 0x000fe20003800000 */
[----:B------:R-:W-:-:S03]  /*5970*/  ISETP.GT.AND P3, PT, R0, 0x8, P0 ;  /* 0x000000080000780c */ /* 0x000fc60000764270 */
[----:B------:R-:W-:-:S04]  /*5980*/  FMUL R12, R3, R156 ;  /* 0x0000009c030c7220 */ /* 0x000fc80000400000 */
[----:B------:R-:W-:-:S05]  /*5990*/  FFMA R27, R27, R155, R12 ;  /* 0x0000009b1b1b7223 */ /* 0x000fca000000000c */
[----:B------:R-:W-:-:S05]  /*59a0*/  F2FP.TF32.F32.PACK_B R27, R27 ;  /* 0x0000001bff1b723e */ /* 0x000fca00024050ff */
[----:B------:R0:W-:Y:S01]  /*59b0*/  @P2 STG.E desc[UR36][R6.64+0x4], R27 ;  /* 0x0000041b06002986 */ /* 0x0001e2000c101924 */
[----:B------:R-:W-:Y:S05]  /*59c0*/  @!P3 BRA `(.L_x_165) ;  /* 0x000000000004b947 */ /* 0x000fea0003800000 */
[----:B------:R0:W5:Y:S02]  /*59d0*/  LDG.E.LTC128B R154, desc[UR36][R4.64+0x20] ;  /* 0x00002024049a7981 */ /* 0x000164000c1e1920 */
.L_x_165:
[----:B------:R-:W-:Y:S05]  /*59e0*/  BSYNC B1 ;  /* 0x0000000000017941 */ /* 0x000fea0003800000 */
.L_x_164:
[----:B-----5:R-:W-:Y:S01]  /*59f0*/  LOP3.LUT R3, R154, 0xffffe000, RZ, 0xc0, !PT ;  /* 0xffffe0009a037812 */ /* 0x020fe200078ec0ff */
[----:B0-----:R-:W-:Y:S01]  /*5a00*/  IMAD.MOV.U32 R6, RZ, RZ, R8 ;  /* 0x000000ffff067224 */ /* 0x001fe200078e0008 */
[----:B------:R-:W-:Y:S01]  /*5a10*/  ISETP.GT.AND P2, PT, R0, 0x9, P0 ;  /* 0x000000090000780c */ /* 0x000fe20000744270 */
[----:B------:R-:W-:Y:S01]  /*5a20*/  IMAD.MOV.U32 R7, RZ, RZ, R9 ;  /* 0x000000ffff077224 */ /* 0x000fe200078e0009 */
[----:B------:R-:W-:Y:S01]  /*5a30*/  BSSY B1, `(.L_x_166) ;  /* 0x0000007000017945 */ /* 0x000fe20003800000 */
[----:B------:R-:W-:-:S04]  /*5a40*/  FMUL R3, R3, R156 ;  /* 0x0000009c03037220 */ /* 0x000fc80000400000 */
[----:B------:R-:W-:-:S05]  /*5a50*/  FFMA R3, R28, R155, R3 ;  /* 0x0000009b1c037223 */ /* 0x000fca0000000003 */
[----:B------:R-:W-:-:S05]  /*5a60*/  F2FP.TF32.F32.PACK_B R3, R3 ;  /* 0x00000003ff03723e */ /* 0x000fca00024050ff */
[----:B------:R0:W-:Y:S01]  /*5a70*/  @P3 STG.E desc[UR36][R6.64+0x20], R3 ;  /* 0x0000200306003986 */ /* 0x0001e2000c101924 */
[----:B------:R-:W-:Y:S05]  /*5a80*/  @!P2 BRA `(.L_x_167) ;  /* 0x000000000004a947 */ /* 0x000fea0003800000 */
[----:B------:R0:W5:Y:S02]  /*5a90*/  LDG.E.LTC128B R154, desc[UR36][R4.64+0x24] ;  /* 0x00002424049a7981 */ /* 0x000164000c1e1920 */
.L_x_167:
[----:B------:R-:W-:Y:S05]  /*5aa0*/  BSYNC B1 ;  /* 0x0000000000017941 */ /* 0x000fea0003800000 */
.L_x_166:
        /* <DEDUP_REMOVED lines=9> */
.L_x_169:
[----:B------:R-:W-:Y:S05]  /*5b40*/  BSYNC B1 ;  /* 0x0000000000017941 */ /* 0x000fea0003800000 */
.L_x_168:
[----:B-----5:R-:W-:Y:S01]  /*5b50*/  LOP3.LUT R3, R154, 0xffffe000, RZ, 0xc0, !PT ;  /* 0xffffe0009a037812 */ /* 0x020fe200078ec0ff */
[----:B------:R-:W-:Y:S01]  /*5b60*/  BSSY B1, `(.L_x_170) ;  /* 0x000000a000017945 */ /* 0x000fe20003800000 */
[----:B------:R-:W-:Y:S02]  /*5b70*/  IADD3 R8, P3, R167, R8, RZ ;  /* 0x00000008a7087210 */ /* 0x000fe40007f7e0ff */
[----:B------:R-:W-:Y:S01]  /*5b80*/  ISETP.GT.AND P2, PT, R0, 0x9, P1 ;  /* 0x000000090000780c */ /* 0x000fe20000f44270 */
[----:B------:R-:W-:Y:S02]  /*5b90*/  FMUL R3, R3, R156 ;  /* 0x0000009c03037220 */ /* 0x000fe40000400000 */
[----:B------:R-:W-:Y:S02]  /*5ba0*/  IMAD.X R9, R169, 0x1, R9, P3 ;  /* 0x00000001a9097824 */ /* 0x000fe400018e0609 */
[----:B------:R-:W-:-:S05]  /*5bb0*/  FFMA R3, R30, R155, R3 ;  /* 0x0000009b1e037223 */ /* 0x000fca0000000003 */
[----:B------:R-:W-:-:S05]  /*5bc0*/  F2FP.TF32.F32.PACK_B R3, R3 ;  /* 0x00000003ff03723e */ /* 0x000fca00024050ff */
[----:B------:R0:W-:Y:S01]  /*5bd0*/  @P4 STG.E desc[UR36][R8.64+0x20], R3 ;  /* 0x0000200308004986 */ /* 0x0001e2000c101924 */
[----:B------:R-:W-:Y:S05]  /*5be0*/  @!P2 BRA `(.L_x_171) ;  /* 0x000000000004a947 */ /* 0x000fea0003800000 */
[----:B------:R0:W5:Y:S02]  /*5bf0*/  LDG.E.LTC128B R154, desc[UR36][R10.64+0x24] ;  /* 0x000024240a9a7981 */ /* 0x000164000c1e1920 */
.L_x_171:
[----:B------:R-:W-:Y:S05]  /*5c00*/  BSYNC B1 ;  /* 0x0000000000017941 */ /* 0x000fea0003800000 */
.L_x_170:
[----:B0----5:R-:W-:Y:S01]  /*5c10*/  LOP3.LUT R3, R154, 0xffffe000, RZ, 0xc0, !PT ;  /* 0xffffe0009a037812 */ /* 0x021fe200078ec0ff */
[----:B------:R-:W-:Y:S01]  /*5c20*/  BSSY B1, `(.L_x_172) ;  /* 0x000000a000017945 */ /* 0x000fe20003800000 */
[----:B------:R-:W-:Y:S02]  /*5c30*/  IADD3 R8, P4, P5, R167, R160, R93 ;  /* 0x000000a0a7087210 */ /* 0x000fe40007d9e05d */
[----:B------:R-:W-:Y:S01]  /*5c40*/  ISETP.GT.AND P3, PT, R0, 0x10, P0 ;  /* 0x000000100000780c */ /* 0x000fe20000764270 */
[----:B------:R-:W-:Y:S01]  /*5c50*/  FMUL R12, R3, R156 ;  /* 0x0000009c030c7220 */ /* 0x000fe20000400000 */
[----:B------:R-:W-:-:S03]  /*5c60*/  IADD3.X R9, R169, R161, R95, P4, P5 ;  /* 0x000000a1a9097210 */ /* 0x000fc600027ea45f */
[----:B------:R-:W-:-:S05]  /*5c70*/  FFMA R31, R31, R155, R12 ;  /* 0x0000009b1f1f7223 */ /* 0x000fca000000000c */
[----:B------:R-:W-:-:S05]  /*5c80*/  F2FP.TF32.F32.PACK_B R31, R31 ;  /* 0x0000001fff1f723e */ /* 0x000fca00024050ff */
[----:B------:R0:W-:Y:S01]  /*5c90*/  @P2 STG.E desc[UR36][R8.64+0x24], R31 ;  /* 0x0000241f08002986 */ /* 0x0001e2000c101924 */
[----:B------:R-:W-:Y:S05]  /*5ca0*/  @!P3 BRA `(.L_x_173) ;  /* 0x000000000004b947 */ /* 0x000fea0003800000 */
[----:B------:R0:W5:Y:S02]  /*5cb0*/  LDG.E.LTC128B R154, desc[UR36][R4.64+0x40] ;  /* 0x00004024049a7981 */ /* 0x000164000c1e1920 */
.L_x_173:
[----:B------:R-:W-:Y:S05]  /*5cc0*/  BSYNC B1 ;  /* 0x0000000000017941 */ /* 0x000fea0003800000 */
.L_x_172:
[----:B-----5:R-:W-:Y:S01]  /*5cd0*/  LOP3.LUT R3, R154, 0xffffe000, RZ, 0xc0, !PT ;  /* 0xffffe0009a037812 */ /* 0x020fe200078ec0ff */
        /* <DEDUP_REMOVED lines=8> */
.L_x_175:
[----:B------:R-:W-:Y:S05]  /*5d60*/  BSYNC B1 ;  /* 0x0000000000017941 */ /* 0x000fea0003800000 */
.L_x_174:
        /* <DEDUP_REMOVED lines=9> */
.L_x_177:
[----:B------:R-:W-:Y:S05]  /*5e00*/  BSYNC B1 ;  /* 0x0000000000017941 */ /* 0x000fea0003800000 */
.L_x_176:
        /* <DEDUP_REMOVED lines=9> */
.L_x_179:
[----:B------:R-:W-:Y:S05]  /*5ea0*/  BSYNC B1 ;  /* 0x0000000000017941 */ /* 0x000fea0003800000 */
.L_x_178:
        /* <DEDUP_REMOVED lines=9> */
.L_x_181:
[----:B------:R-:W-:Y:S05]  /*5f40*/  BSYNC B1 ;  /* 0x0000000000017941 */ /* 0x000fea0003800000 */
.L_x_180:
        /* <DEDUP_REMOVED lines=9> */
.L_x_183:
[----:B------:R-:W-:Y:S05]  /*5fe0*/  BSYNC B1 ;  /* 0x0000000000017941 */ /* 0x000fea0003800000 */
.L_x_182:
        /* <DEDUP_REMOVED lines=9> */
.L_x_185:
[----:B------:R-:W-:Y:S05]  /*6080*/  BSYNC B1 ;  /* 0x0000000000017941 */ /* 0x000fea0003800000 */
.L_x_184:
        /* <DEDUP_REMOVED lines=9> */
.L_x_187:
[----:B------:R-:W-:Y:S05]  /*6120*/  BSYNC B1 ;  /* 0x0000000000017941 */ /* 0x000fea0003800000 */
.L_x_186:
        /* <DEDUP_REMOVED lines=9> */
.L_x_189:
[----:B------:R-:W-:Y:S05]  /*61c0*/  BSYNC B1 ;  /* 0x0000000000017941 */ /* 0x000fea0003800000 */
.L_x_188:
        /* <DEDUP_REMOVED lines=9> */
.L_x_191:
[----:B------:R-:W-:Y:S05]  /*6260*/  BSYNC B1 ;  /* 0x0000000000017941 */ /* 0x000fea0003800000 */
.L_x_190:
        /* <DEDUP_REMOVED lines=9> */
.L_x_193:
[----:B------:R-:W-:Y:S05]  /*6300*/  BSYNC B1 ;  /* 0x0000000000017941 */ /* 0x000fea0003800000 */
.L_x_192:
        /* <DEDUP_REMOVED lines=9> */
.L_x_195:
[----:B------:R-:W-:Y:S05]  /*63a0*/  BSYNC B1 ;  /* 0x0000000000017941 */ /* 0x000fea0003800000 */
.L_x_194:
        /* <DEDUP_REMOVED lines=9> */
.L_x_197:
[----:B------:R-:W-:Y:S05]  /*6440*/  BSYNC B1 ;  /* 0x0000000000017941 */ /* 0x000fea0003800000 */
.L_x_196:
        /* <DEDUP_REMOVED lines=9> */
.L_x_199:
[----:B------:R-:W-:Y:S05]  /*64e0*/  BSYNC B1 ;  /* 0x0000000000017941 */ /* 0x000fea0003800000 */
.L_x_198:
        /* <DEDUP_REMOVED lines=9> */
.L_x_201:
[----:B------:R-:W-:Y:S05]  /*6580*/  BSYNC B1 ;  /* 0x0000000000017941 */ /* 0x000fea0003800000 */
.L_x_200:
        /* <DEDUP_REMOVED lines=9> */
.L_x_203:
[----:B------:R-:W-:Y:S05]  /*6620*/  BSYNC B1 ;  /* 0x0000000000017941 */ /* 0x000fea0003800000 */
.L_x_202:
        /* <DEDUP_REMOVED lines=9> */
.L_x_205:
[----:B------:R-:W-:Y:S05]  /*66c0*/  BSYNC B1 ;  /* 0x0000000000017941 */ /* 0x000fea0003800000 */
.L_x_204:
        /* <DEDUP_REMOVED lines=9> */
.L_x_207:
[----:B------:R-:W-:Y:S05]  /*6760*/  BSYNC B1 ;  /* 0x0000000000017941 */ /* 0x000fea0003800000 */
.L_x_206:
        /* <DEDUP_REMOVED lines=9> */
.L_x_209:
[----:B------:R-:W-:Y:S05]  /*6800*/  BSYNC B1 ;  /* 0x0000000000017941 */ /* 0x000fea0003800000 */
.L_x_208:
        /* <DEDUP_REMOVED lines=9> */
.L_x_211:
[----:B------:R-:W-:Y:S05]  /*68a0*/  BSYNC B1 ;  /* 0x0000000000017941 */ /* 0x000fea0003800000 */
.L_x_210:
        /* <DEDUP_REMOVED lines=9> */
.L_x_213:
[----:B------:R-:W-:Y:S05]  /*6940*/  BSYNC B1 ;  /* 0x0000000000017941 */ /* 0x000fea0003800000 */
.L_x_212:
        /* <DEDUP_REMOVED lines=9> */
.L_x_215:
[----:B------:R-:W-:Y:S05]  /*69e0*/  BSYNC B1 ;  /* 0x0000000000017941 */ /* 0x000fea0003800000 */
.L_x_214:
        /* <DEDUP_REMOVED lines=9> */
.L_x_217:
[----:B------:R-:W-:Y:S05]  /*6a80*/  BSYNC B1 ;  /* 0x0000000000017941 */ /* 0x000fea0003800000 */
.L_x_216:
        /* <DEDUP_REMOVED lines=9> */
.L_x_219:
[----:B------:R-:W-:Y:S05]  /*6b20*/  BSYNC B1 ;  /* 0x0000000000017941 */ /* 0x000fea0003800000 */
.L_x_218:
        /* <DEDUP_REMOVED lines=9> */
.L_x_221:
[----:B------:R-:W-:Y:S05]  /*6bc0*/  BSYNC B1 ;  /* 0x0000000000017941 */ /* 0x000fea0003800000 */
.L_x_220:
        /* <DEDUP_REMOVED lines=9> */
.L_x_223:
[----:B------:R-:W-:Y:S05]  /*6c60*/  BSYNC B1 ;  /* 0x0000000000017941 */ /* 0x000fea0003800000 */
.L_x_222:
        /* <DEDUP_REMOVED lines=9> */
.L_x_225:
[----:B------:R-:W-:Y:S05]  /*6d00*/  BSYNC B1 ;  /* 0x0000000000017941 */ /* 0x000fea0003800000 */
.L_x_224:
        /* <DEDUP_REMOVED lines=9> */
.L_x_227:
[----:B------:R-:W-:Y:S05]  /*6da0*/  BSYNC B1 ;  /* 0x0000000000017941 */ /* 0x000fea0003800000 */
.L_x_226:
        /* <DEDUP_REMOVED lines=9> */
.L_x_229:
[----:B------:R-:W-:Y:S05]  /*6e40*/  BSYNC B1 ;  /* 0x0000000000017941 */ /* 0x000fea0003800000 */
.L_x_228:
        /* <DEDUP_REMOVED lines=9> */
.L_x_231:
[----:B------:R-:W-:Y:S05]  /*6ee0*/  BSYNC B1 ;  /* 0x0000000000017941 */ /* 0x000fea0003800000 */
.L_x_230:
        /* <DEDUP_REMOVED lines=9> */
.L_x_233:
[----:B------:R-:W-:Y:S05]  /*6f80*/  BSYNC B1 ;  /* 0x0000000000017941 */ /* 0x000fea0003800000 */
.L_x_232:
        /* <DEDUP_REMOVED lines=9> */
.L_x_235:
[----:B------:R-:W-:Y:S05]  /*7020*/  BSYNC B1 ;  /* 0x0000000000017941 */ /* 0x000fea0003800000 */
.L_x_234:
        /* <DEDUP_REMOVED lines=9> */
.L_x_237:
[----:B------:R-:W-:Y:S05]  /*70c0*/  BSYNC B1 ;  /* 0x0000000000017941 */ /* 0x000fea0003800000 */
.L_x_236:
        /* <DEDUP_REMOVED lines=9> */
.L_x_239:
[----:B------:R-:W-:Y:S05]  /*7160*/  BSYNC B1 ;  /* 0x0000000000017941 */ /* 0x000fea0003800000 */
.L_x_238:
        /* <DEDUP_REMOVED lines=9> */
.L_x_241:
[----:B------:R-:W-:Y:S05]  /*7200*/  BSYNC B1 ;  /* 0x0000000000017941 */ /* 0x000fea0003800000 */
.L_x_240:
        /* <DEDUP_REMOVED lines=9> */
.L_x_243:
[----:B------:R-:W-:Y:S05]  /*72a0*/  BSYNC B1 ;  /* 0x0000000000017941 */ /* 0x000fea0003800000 */
.L_x_242:
        /* <DEDUP_REMOVED lines=9> */
.L_x_245:
[----:B------:R-:W-:Y:S05]  /*7340*/  BSYNC B1 ;  /* 0x0000000000017941 */ /* 0x000fea0003800000 */
.L_x_244:
        /* <DEDUP_REMOVED lines=9> */
.L_x_247:
[----:B------:R-:W-:Y:S05]  /*73e0*/  BSYNC B1 ;  /* 0x0000000000017941 */ /* 0x000fea0003800000 */
.L_x_246:
        /* <DEDUP_REMOVED lines=9> */
.L_x_249:
[----:B------:R-:W-:Y:S05]  /*7480*/  BSYNC B1 ;  /* 0x0000000000017941 */ /* 0x000fea0003800000 */
.L_x_248:
        /* <DEDUP_REMOVED lines=9> */
.L_x_251:
[----:B------:R-:W-:Y:S05]  /*7520*/  BSYNC B1 ;  /* 0x0000000000017941 */ /* 0x000fea0003800000 */
.L_x_250:
        /* <DEDUP_REMOVED lines=9> */
.L_x_253:
[----:B------:R-:W-:Y:S05]  /*75c0*/  BSYNC B1 ;  /* 0x0000000000017941 */ /* 0x000fea0003800000 */
.L_x_252:
        /* <DEDUP_REMOVED lines=9> */
.L_x_255:
[----:B------:R-:W-:Y:S05]  /*7660*/  BSYNC B1 ;  /* 0x0000000000017941 */ /* 0x000fea0003800000 */
.L_x_254:
        /* <DEDUP_REMOVED lines=9> */
.L_x_257:
[----:B------:R-:W-:Y:S05]  /*7700*/  BSYNC B1 ;  /* 0x0000000000017941 */ /* 0x000fea0003800000 */
.L_x_256:
        /* <DEDUP_REMOVED lines=9> */
.L_x_259:
[----:B------:R-:W-:Y:S05]  /*77a0*/  BSYNC B1 ;  /* 0x0000000000017941 */ /* 0x000fea0003800000 */
.L_x_258:
        /* <DEDUP_REMOVED lines=9> */
.L_x_261:
[----:B------:R-:W-:Y:S05]  /*7840*/  BSYNC B1 ;  /* 0x0000000000017941 */ /* 0x000fea0003800000 */
.L_x_260:
        /* <DEDUP_REMOVED lines=9> */
.L_x_263:
[----:B------:R-:W-:Y:S05]  /*78e0*/  BSYNC B1 ;  /* 0x0000000000017941 */ /* 0x000fea0003800000 */
.L_x_262:
        /* <DEDUP_REMOVED lines=9> */
.L_x_265:
[----:B------:R-:W-:Y:S05]  /*7980*/  BSYNC B1 ;  /* 0x0000000000017941 */ /* 0x000fea0003800000 */
.L_x_264:
        /* <DEDUP_REMOVED lines=9> */
.L_x_267:
[----:B------:R-:W-:Y:S05]  /*7a20*/  BSYNC B1 ;  /* 0x0000000000017941 */ /* 0x000fea0003800000 */
.L_x_266:
        /* <DEDUP_REMOVED lines=9> */
.L_x_269:
[----:B------:R-:W-:Y:S05]  /*7ac0*/  BSYNC B1 ;  /* 0x0000000000017941 */ /* 0x000fea0003800000 */
.L_x_268:
        /* <DEDUP_REMOVED lines=9> */
.L_x_271:
[----:B------:R-:W-:Y:S05]  /*7b60*/  BSYNC B1 ;  /* 0x0000000000017941 */ /* 0x000fea0003800000 */
.L_x_270:
        /* <DEDUP_REMOVED lines=9> */
.L_x_273:
[----:B------:R-:W-:Y:S05]  /*7c00*/  BSYNC B1 ;  /* 0x0000000000017941 */ /* 0x000fea0003800000 */
.L_x_272:
        /* <DEDUP_REMOVED lines=9> */
.L_x_275:
[----:B------:R-:W-:Y:S05]  /*7ca0*/  BSYNC B1 ;  /* 0x0000000000017941 */ /* 0x000fea0003800000 */
.L_x_274:
        /* <DEDUP_REMOVED lines=9> */
.L_x_277:
[----:B------:R-:W-:Y:S05]  /*7d40*/  BSYNC B1 ;  /* 0x0000000000017941 */ /* 0x000fea0003800000 */
.L_x_276:
        /* <DEDUP_REMOVED lines=9> */
.L_x_279:
[----:B------:R-:W-:Y:S05]  /*7de0*/  BSYNC B1 ;  /* 0x0000000000017941 */ /* 0x000fea0003800000 */
.L_x_278:
[----:B0----5:R-:W-:Y:S01]  /*7df0*/  LOP3.LUT R3, R154, 0xffffe000, RZ, 0xc0, !PT ;  /* 0xffffe0009a037812 */ /* 0x021fe200078ec0ff */
[----:B------:R-:W-:Y:S01]  /*7e00*/  BSSY B1, `(.L_x_280) ;  /* 0x0000008000017945 */ /* 0x000fe20003800000 */
[----:B------:R-:W-:-:S03]  /*7e10*/  ISETP.GT.AND P2, PT, R0, 0x78, P1 ;  /* 0x000000780000780c */ /* 0x000fc60000f44270 */
[----:B---3--:R-:W-:-:S04]  /*7e20*/  FMUL R4, R3, R156 ;  /* 0x0000009c03047220 */ /* 0x008fc80000400000 */
[----:B------:R-:W-:-:S05]  /*7e30*/  FFMA R85, R85, R155, R4 ;  /* 0x0000009b55557223 */ /* 0x000fca0000000004 */
[----:B------:R-:W-:-:S05]  /*7e40*/  F2FP.TF32.F32.PACK_B R85, R85 ;  /* 0x00000055ff55723e */ /* 0x000fca00024050ff */
[----:B------:R0:W-:Y:S01]  /*7e50*/  @P0 STG.E desc[UR36][R6.64+0x1e4], R85 ;  /* 0x0001e45506000986 */ /* 0x0001e2000c101924 */
[----:B------:R-:W-:Y:S05]  /*7e60*/  @!P2 BRA `(.L_x_281) ;  /* 0x000000000004a947 */ /* 0x000fea0003800000 */
[----:B------:R3:W5:Y:S02]  /*7e70*/  LDG.E.LTC128B R154, desc[UR36][R10.64+0x1e0] ;  /* 0x0001e0240a9a7981 */ /* 0x000764000c1e1920 */
.L_x_281:
[----:B------:R-:W-:Y:S05]  /*7e80*/  BSYNC B1 ;  /* 0x0000000000017941 */ /* 0x000fea0003800000 */
.L_x_280:
[----:B-----5:R-:W-:Y:S01]  /*7e90*/  LOP3.LUT R3, R154, 0xffffe000, RZ, 0xc0, !PT ;  /* 0xffffe0009a037812 */ /* 0x020fe200078ec0ff */
[----:B------:R-:W-:Y:S01]  /*7ea0*/  @P2 IMAD.MOV.U32 R4, RZ, RZ, R8 ;  /* 0x000000ffff042224 */ /* 0x000fe200078e0008 */
[----:B------:R-:W-:Y:S01]  /*7eb0*/  ISETP.GT.AND P1, PT, R0, 0x79, P1 ;  /* 0x000000790000780c */ /* 0x000fe20000f24270 */
[----:B------:R-:W-:Y:S01]  /*7ec0*/  @P2 IMAD.MOV.U32 R5, RZ, RZ, R9 ;  /* 0x000000ffff052224 */ /* 0x000fe200078e0009 */
[----:B------:R-:W-:Y:S01]  /*7ed0*/  BSSY B1, `(.L_x_282) ;  /* 0x0000007000017945 */ /* 0x000fe20003800000 */
[----:B------:R-:W-:-:S04]  /*7ee0*/  FMUL R3, R3, R156 ;  /* 0x0000009c03037220 */ /* 0x000fc80000400000 */
[----:B------:R-:W-:-:S05]  /*7ef0*/  FFMA R3, R86, R155, R3 ;  /* 0x0000009b56037223 */ /* 0x000fca0000000003 */
[----:B------:R-:W-:-:S05]  /*7f00*/  F2FP.TF32.F32.PACK_B R3, R3 ;  /* 0x00000003ff03723e */ /* 0x000fca00024050ff */
[----:B------:R0:W-:Y:S01]  /*7f10*/  @P2 STG.E desc[UR36][R4.64+0x1e0], R3 ;  /* 0x0001e00304002986 */ /* 0x0001e2000c101924 */
[----:B------:R-:W-:Y:S05]  /*7f20*/  @!P1 BRA `(.L_x_283) ;  /* 0x0000000000049947 */ /* 0x000fea0003800000 */
[----:B------:R0:W5:Y:S02]  /*7f30*/  LDG.E.LTC128B R154, desc[UR36][R10.64+0x1e4] ;  /* 0x0001e4240a9a7981 */ /* 0x000164000c1e1920 */
.L_x_283:
[----:B------:R-:W-:Y:S05]  /*7f40*/  BSYNC B1 ;  /* 0x0000000000017941 */ /* 0x000fea0003800000 */
.L_x_282:
[----:B------:R-:W-:Y:S05]  /*7f50*/  @!P1 BRA `(.L_x_284) ;  /* 0x00000024003c9947 */ /* 0x000fea0003800000 */
[----:B0----5:R-:W-:-:S05]  /*7f60*/  LOP3.LUT R3, R154, 0xffffe000, RZ, 0xc0, !PT ;  /* 0xffffe0009a037812 */ /* 0x021fca00078ec0ff */
[----:B------:R-:W-:-:S04]  /*7f70*/  FMUL R0, R3, R156 ;  /* 0x0000009c03007220 */ /* 0x000fc80000400000 */
[----:B------:R-:W-:-:S05]  /*7f80*/  FFMA R87, R87, R155, R0 ;  /* 0x0000009b57577223 */ /* 0x000fca0000000000 */
[----:B------:R-:W-:-:S05]  /*7f90*/  F2FP.TF32.F32.PACK_B R87, R87 ;  /* 0x00000057ff57723e */ /* 0x000fca00024050ff */
[----:B------:R0:W-:Y:S01]  /*7fa0*/  STG.E desc[UR36][R8.64+0x1e4], R87 ;  /* 0x0001e45708007986 */ /* 0x0001e2000c101924 */
[----:B------:R-:W-:Y:S05]  /*7fb0*/  BRA `(.L_x_284) ;  /* 0x0000002400247947 */ /* 0x000fea0003800000 */
.L_x_33:
[----:B------:R-:W-:Y:S01]  /*7fc0*/  ULDC.64 UR4, c[0x0][0x5c0] ;  /* 0x0001700000047ab9 */ /* 0x000fe20000000a00 */
[-C--:B------:R-:W-:Y:S01]  /*7fd0*/  FMUL R15, R88, R155.reuse ;  /* 0x0000009b580f7220 */ /* 0x080fe20000400000 */
[----:B------:R-:W-:Y:S01]  /*7fe0*/  LEA R6, P0, R170, UR4, 0x2 ;  /* 0x00000004aa067c11 */ /* 0x000fe2000f8010ff */
[----:B------:R-:W-:Y:S01]  /*7ff0*/  IMAD.SHL.U32 R11, R4, 0x20, RZ ;  /* 0x00000020040b7824 */ /* 0x000fe200078e00ff */
[----:B------:R-:W-:Y:S01]  /*8000*/  ISETP.GT.AND P5, PT, R0, 0x1, P3 ;  /* 0x000000010000780c */ /* 0x000fe20001fa4270 */
[-C--:B------:R-:W-:Y:S01]  /*8010*/  FMUL R89, R89, R155.reuse ;  /* 0x0000009b59597220 */ /* 0x080fe20000400000 */
[----:B------:R-:W-:Y:S01]  /*8020*/  LEA.HI.X R7, R170, UR5, R173, 0x2, P0 ;  /* 0x00000005aa077c11 */ /* 0x000fe200080f14ad */
[-C--:B------:R-:W-:Y:S01]  /*8030*/  FMUL R21, R90, R155.reuse ;  /* 0x0000009b5a157220 */ /* 0x080fe20000400000 */
[----:B------:R-:W-:Y:S01]  /*8040*/  ISETP.GT.AND P0, PT, R3, 0x8, PT ;  /* 0x000000080300780c */ /* 0x000fe20003f04270 */
[----:B------:R-:W-:Y:S01]  /*8050*/  FMUL R91, R91, R155 ;  /* 0x0000009b5b5b7220 */ /* 0x000fe20000400000 */
[----:B------:R-:W-:Y:S01]  /*8060*/  F2FP.TF32.F32.PACK_B R15, R15 ;  /* 0x0000000fff0f723e */ /* 0x000fe200024050ff */
[-C--:B------:R-:W-:Y:S01]  /*8070*/  FMUL R93, R93, R155.reuse ;  /* 0x0000009b5d5d7220 */ /* 0x080fe20000400000 */
[----:B------:R-:W-:Y:S01]  /*8080*/  ISETP.GT.AND P1, PT, R0, RZ, P0 ;  /* 0x000000ff0000720c */ /* 0x000fe20000724270 */
[-C--:B------:R-:W-:Y:S01]  /*8090*/  FMUL R23, R94, R155.reuse ;  /* 0x0000009b5e177220 */ /* 0x080fe20000400000 */
[----:B------:R-:W-:Y:S01]  /*80a0*/  ISETP.GT.AND P4, PT, R0, 0x1, P0 ;  /* 0x000000010000780c */ /* 0x000fe20000784270 */
[----:B------:R0:W-:Y:S01]  /*80b0*/  @P2 STG.E desc[UR36][R6.64], R15 ;  /* 0x0000000f06002986 */ /* 0x0001e2000c101924 */
[----:B------:R-:W-:Y:S01]  /*80c0*/  SHF.L.U64.HI R9, R4, 0x5, R5 ;  /* 0x0000000504097819 */ /* 0x000fe20000010205 */
[-C--:B------:R-:W-:Y:S01]  /*80d0*/  FMUL R95, R95, R155.reuse ;  /* 0x0000009b5f5f7220 */ /* 0x080fe20000400000 */
[-C--:B------:R-:W-:Y:S01]  /*80e0*/  IADD3 R12, P2, R11, R6.reuse, RZ ;  /* 0x000000060b0c7210 */ /* 0x080fe20007f5e0ff */
[----:B------:R-:W-:Y:S01]  /*80f0*/  FMUL R97, R97, R155 ;  /* 0x0000009b61617220 */ /* 0x000fe20000400000 */
[----:B------:R-:W-:Y:S01]  /*8100*/  F2FP.TF32.F32.PACK_B R89, R89 ;  /* 0x00000059ff59723e */ /* 0x000fe200024050ff */
[----:B------:R-:W-:Y:S01]  /*8110*/  FMUL R99, R99, R155 ;  /* 0x0000009b63637220 */ /* 0x000fe20000400000 */
[----:B------:R-:W-:Y:S01]  /*8120*/  F2FP.TF32.F32.PACK_B R21, R21 ;  /* 0x00000015ff15723e */ /* 0x000fe200024050ff */
[----:B------:R-:W-:Y:S01]  /*8130*/  IMAD.X R13, R9, 0x1, R7, P2 ;  /* 0x00000001090d7824 */ /* 0x000fe200010e0607 */
[----:B------:R-:W-:Y:S01]  /*8140*/  F2FP.TF32.F32.PACK_B R91, R91 ;  /* 0x0000005bff5b723e */ /* 0x000fe200024050ff */
[----:B------:R-:W-:Y:S01]  /*8150*/  @P5 STG.E desc[UR36][R6.64+0x4], R89 ;  /* 0x0000045906005986 */ /* 0x000fe2000c101924 */
[----:B------:R-:W-:Y:S01]  /*8160*/  ISETP.GT.AND P5, PT, R0, 0x8, P3 ;  /* 0x000000080000780c */ /* 0x000fe20001fa4270 */
[-C--:B0-----:R-:W-:Y:S01]  /*8170*/  FMUL R15, R92, R155.reuse ;  /* 0x0000009b5c0f7220 */ /* 0x081fe20000400000 */
[C---:B------:R-:W-:Y:S01]  /*8180*/  ISETP.GT.AND P2, PT, R0.reuse, 0x9, P3 ;  /* 0x000000090000780c */ /* 0x040fe20001f44270 */
[----:B------:R0:W-:Y:S01]  /*8190*/  @P1 STG.E desc[UR36][R12.64], R21 ;  /* 0x000000150c001986 */ /* 0x0001e2000c101924 */
[C---:B------:R-:W-:Y:S01]  /*81a0*/  ISETP.GT.AND P1, PT, R0.reuse, 0x8, P0 ;  /* 0x000000080000780c */ /* 0x040fe20000724270 */
[----:B------:R-:W-:Y:S01]  /*81b0*/  FMUL R101, R101, R155 ;  /* 0x0000009b65657220 */ /* 0x000fe20000400000 */
[----:B------:R-:W-:Y:S01]  /*81c0*/  F2FP.TF32.F32.PACK_B R15, R15 ;  /* 0x0000000fff0f723e */ /* 0x000fe200024050ff */
[----:B------:R-:W-:Y:S01]  /*81d0*/  @P4 STG.E desc[UR36][R12.64+0x4], R91 ;  /* 0x0000045b0c004986 */ /* 0x000fe2000c101924 */
[----:B------:R-:W-:Y:S01]  /*81e0*/  ISETP.GT.AND P4, PT, R0, 0x9, P0 ;  /* 0x000000090000780c */ /* 0x000fe20000784270 */
[----:B------:R-:W-:Y:S01]  /*81f0*/  FMUL R103, R103, R155 ;  /* 0x0000009b67677220 */ /* 0x000fe20000400000 */
[----:B------:R-:W-:Y:S01]  /*8200*/  F2FP.TF32.F32.PACK_B R93, R93 ;  /* 0x0000005dff5d723e */ /* 0x000fe200024050ff */
[----:B------:R-:W-:Y:S01]  /*8210*/  FMUL R105, R105, R155 ;  /* 0x0000009b69697220 */ /* 0x000fe20000400000 */
[----:B------:R-:W-:Y:S01]  /*8220*/  F2FP.TF32.F32.PACK_B R23, R23 ;  /* 0x00000017ff17723e */ /* 0x000fe200024050ff */
[----:B------:R1:W-:Y:S01]  /*8230*/  @P5 STG.E desc[UR36][R6.64+0x20], R15 ;  /* 0x0000200f06005986 */ /* 0x0003e2000c101924 */
[----:B------:R-:W-:Y:S01]  /*8240*/  F2FP.TF32.F32.PACK_B R95, R95 ;  /* 0x0000005fff5f723e */ /* 0x000fe200024050ff */
[-C--:B0-----:R-:W-:Y:S01]  /*8250*/  FMUL R21, R96, R155.reuse ;  /* 0x0000009b60157220 */ /* 0x081fe20000400000 */
[C---:B------:R-:W-:Y:S01]  /*8260*/  ISETP.GT.AND P5, PT, R0.reuse, 0x10, P3 ;  /* 0x000000100000780c */ /* 0x040fe20001fa4270 */
[----:B------:R-:W-:Y:S01]  /*8270*/  @P2 STG.E desc[UR36][R6.64+0x24], R93 ;  /* 0x0000245d06002986 */ /* 0x000fe2000c101924 */
[C---:B------:R-:W-:Y:S01]  /*8280*/  ISETP.GT.AND P2, PT, R0.reuse, 0x11, P3 ;  /* 0x000000110000780c */ /* 0x040fe20001f44270 */
[----:B------:R-:W-:Y:S01]  /*8290*/  FMUL R107, R107, R155 ;  /* 0x0000009b6b6b7220 */ /* 0x000fe20000400000 */
[----:B------:R-:W-:Y:S01]  /*82a0*/  F2FP.TF32.F32.PACK_B R21, R21 ;  /* 0x00000015ff15723e */ /* 0x000fe200024050ff */
[----:B------:R0:W-:Y:S01]  /*82b0*/  @P1 STG.E desc[UR36][R12.64+0x20], R23 ;  /* 0x000020170c001986 */ /* 0x0001e2000c101924 */
[C---:B------:R-:W-:Y:S01]  /*82c0*/  ISETP.GT.AND P1, PT, R0.reuse, 0x10, P0 ;  /* 0x000000100000780c */ /* 0x040fe20000724270 */
[----:B------:R-:W-:Y:S01]  /*82d0*/  FMUL R109, R109, R155 ;  /* 0x0000009b6d6d7220 */ /* 0x000fe20000400000 */
[----:B------:R-:W-:Y:S01]  /*82e0*/  F2FP.TF32.F32.PACK_B R97, R97 ;  /* 0x00000061ff61723e */ /* 0x000fe200024050ff */
[----:B------:R-:W-:Y:S01]  /*82f0*/  @P4 STG.E desc[UR36][R12.64+0x24], R95 ;  /* 0x0000245f0c004986 */ /* 0x000fe2000c101924 */
[----:B------:R-:W-:Y:S01]  /*8300*/  ISETP.GT.AND P4, PT, R0, 0x11, P0 ;  /* 0x000000110000780c */ /* 0x000fe20000784270 */
[----:B-1----:R-:W-:Y:S01]  /*8310*/  FMUL R15, R98, R155 ;  /* 0x0000009b620f7220 */ /* 0x002fe20000400000 */
[----:B------:R-:W-:Y:S01]  /*8320*/  F2FP.TF32.F32.PACK_B R99, R99 ;  /* 0x00000063ff63723e */ /* 0x000fe200024050ff */
[----:B------:R1:W-:Y:S01]  /*8330*/  @P5 STG.E desc[UR36][R6.64+0x40], R21 ;  /* 0x0000401506005986 */ /* 0x0003e2000c101924 */
[C---:B------:R-:W-:Y:S01]  /*8340*/  ISETP.GT.AND P5, PT, R0.reuse, 0x18, P3 ;  /* 0x000000180000780c */ /* 0x040fe20001fa4270 */
[----:B------:R-:W-:Y:S01]  /*8350*/  FMUL R111, R111, R155 ;  /* 0x0000009b6f6f7220 */ /* 0x000fe20000400000 */
[----:B------:R-:W-:Y:S01]  /*8360*/  F2FP.TF32.F32.PACK_B R15, R15 ;  /* 0x0000000fff0f723e */ /* 0x000fe200024050ff */
[----:B------:R-:W-:Y:S01]  /*8370*/  @P2 STG.E desc[UR36][R6.64+0x44], R97 ;  /* 0x0000446106002986 */ /* 0x000fe2000c101924 */
[----:B------:R-:W-:Y:S01]  /*8380*/  ISETP.GT.AND P2, PT, R0, 0x19, P3 ;  /* 0x000000190000780c */ /* 0x000fe20001f44270 */
[----:B0-----:R-:W-:Y:S01]  /*8390*/  FMUL R23, R100, R155 ;  /* 0x0000009b64177220 */ /* 0x001fe20000400000 */
        /* <DEDUP_REMOVED lines=177> */
[----:B------:R-:W-:Y:S01]  /*8eb0*/  @P1 STG.E desc[UR36][R12.64+0x1a0], R23 ;  /* 0x0001a0170c001986 */ /* 0x000fe2000c101924 */
        /* <DEDUP_REMOVED lines=11> */
[-C--:B------:R-:W-:Y:S01]  /*8f70*/  FMUL R33, R33, R155.reuse ;  /* 0x0000009b21217220 */ /* 0x080fe20000400000 */
[----:B------:R-:W-:Y:S01]  /*8f80*/  ISETP.GT.AND P3, PT, R0, 0x79, P3 ;  /* 0x000000790000780c */ /* 0x000fe20001f64270 */
[----:B------:R-:W-:Y:S01]  /*8f90*/  @P1 STG.E desc[UR36][R6.64+0x1c4], R145 ;  /* 0x0001c49106001986 */ /* 0x000fe2000c101924 */
[----:B------:R-:W-:Y:S01]  /*8fa0*/  ISETP.GT.AND P1, PT, R3, 0x80, PT ;  /* 0x000000800300780c */ /* 0x000fe20003f24270 */
[----:B------:R-:W-:Y:S01]  /*8fb0*/  FMUL R35, R35, R155 ;  /* 0x0000009b23237220 */ /* 0x000fe20000400000 */
[----:B------:R-:W-:Y:S01]  /*8fc0*/  F2FP.TF32.F32.PACK_B R149, R149 ;  /* 0x00000095ff95723e */ /* 0x000fe200024050ff */
[----:B------:R1:W-:Y:S01]  /*8fd0*/  @P2 STG.E desc[UR36][R12.64+0x1c0], R15 ;  /* 0x0001c00f0c002986 */ /* 0x0003e2000c101924 */
[----:B------:R-:W-:Y:S01]  /*8fe0*/  ISETP.GT.AND P2, PT, R3, 0x88, PT ;  /* 0x000000880300780c */ /* 0x000fe20003f44270 */
[-C--:B------:R-:W-:Y:S01]  /*8ff0*/  FMUL R3, R148, R155.reuse ;  /* 0x0000009b94037220 */ /* 0x080fe20000400000 */
[-C--:B0-----:R-:W-:Y:S01]  /*9000*/  FMUL R21, R150, R155.reuse ;  /* 0x0000009b96157220 */ /* 0x081fe20000400000 */
[----:B------:R-:W-:Y:S01]  /*9010*/  @P4 STG.E desc[UR36][R12.64+0x1c4], R147 ;  /* 0x0001c4930c004986 */ /* 0x000fe2000c101924 */
[C---:B------:R-:W-:Y:S01]  /*9020*/  ISETP.GT.AND P4, PT, R0.reuse, 0x78, P0 ;  /* 0x000000780000780c */ /* 0x040fe20000784270 */
[-C--:B------:R-:W-:Y:S01]  /*9030*/  FMUL R37, R37, R155.reuse ;  /* 0x0000009b25257220 */ /* 0x080fe20000400000 */
[----:B------:R-:W-:Y:S01]  /*9040*/  ISETP.GT.AND P0, PT, R0, 0x79, P0 ;  /* 0x000000790000780c */ /* 0x000fe20000704270 */
[----:B------:R-:W-:Y:S01]  /*9050*/  FMUL R39, R39, R155 ;  /* 0x0000009b27277220 */ /* 0x000fe20000400000 */
[----:B------:R-:W-:Y:S01]  /*9060*/  F2FP.TF32.F32.PACK_B R3, R3 ;  /* 0x00000003ff03723e */ /* 0x000fe200024050ff */
[----:B------:R-:W-:Y:S01]  /*9070*/  FMUL R41, R41, R155 ;  /* 0x0000009b29297220 */ /* 0x000fe20000400000 */
[----:B------:R-:W-:Y:S01]  /*9080*/  F2FP.TF32.F32.PACK_B R21, R21 ;  /* 0x00000015ff15723e */ /* 0x000fe200024050ff */
[C---:B-1----:R-:W-:Y:S01]  /*9090*/  IMAD.SHL.U32 R15, R4.reuse, 0x200, RZ ;  /* 0x00000200040f7824 */ /* 0x042fe200078e00ff */
[----:B------:R-:W-:Y:S01]  /*90a0*/  F2FP.TF32.F32.PACK_B R151, R151 ;  /* 0x00000097ff97723e */ /* 0x000fe200024050ff */
[----:B------:R0:W-:Y:S01]  /*90b0*/  @P5 STG.E desc[UR36][R6.64+0x1e0], R3 ;  /* 0x0001e00306005986 */ /* 0x0001e2000c101924 */
[----:B------:R-:W-:Y:S01]  /*90c0*/  SHF.L.U64.HI R5, R4, 0x9, R5 ;  /* 0x0000000904057819 */ /* 0x000fe20000010205 */
[----:B------:R-:W-:Y:S01]  /*90d0*/  FMUL R43, R43, R155 ;  /* 0x0000009b2b2b7220 */ /* 0x000fe20000400000 */
[----:B------:R-:W-:Y:S01]  /*90e0*/  F2FP.TF32.F32.PACK_B R25, R25 ;  /* 0x00000019ff19723e */ /* 0x000fe200024050ff */
[----:B------:R-:W-:Y:S01]  /*90f0*/  @P3 STG.E desc[UR36][R6.64+0x1e4], R149 ;  /* 0x0001e49506003986 */ /* 0x000fe2000c101924 */
[-C--:B------:R-:W-:Y:S01]  /*9100*/  IADD3 R4, P3, R15, R6.reuse, RZ ;  /* 0x000000060f047210 */ /* 0x080fe20007f7e0ff */
[----:B------:R-:W-:Y:S01]  /*9110*/  FMUL R45, R45, R155 ;  /* 0x0000009b2d2d7220 */ /* 0x000fe20000400000 */
[----:B------:R-:W-:Y:S01]  /*9120*/  F2FP.TF32.F32.PACK_B R27, R27 ;  /* 0x0000001bff1b723e */ /* 0x000fe200024050ff */
[----:B------:R1:W-:Y:S01]  /*9130*/  @P4 STG.E desc[UR36][R12.64+0x1e0], R21 ;  /* 0x0001e0150c004986 */ /* 0x0003e2000c101924 */
[----:B------:R-:W-:Y:S01]  /*9140*/  IADD3 R14, P4, P5, R11, R6, R15 ;  /* 0x000000060b0e7210 */ /* 0x000fe20007d9e00f */
[----:B------:R-:W-:Y:S01]  /*9150*/  FMUL R47, R47, R155 ;  /* 0x0000009b2f2f7220 */ /* 0x000fe20000400000 */
[----:B------:R-:W-:Y:S01]  /*9160*/  F2FP.TF32.F32.PACK_B R29, R29 ;  /* 0x0000001dff1d723e */ /* 0x000fe200024050ff */
[----:B------:R2:W-:Y:S01]  /*9170*/  @P0 STG.E desc[UR36][R12.64+0x1e4], R151 ;  /* 0x0001e4970c000986 */ /* 0x0005e2000c101924 */
[----:B------:R-:W-:Y:S01]  /*9180*/  ISETP.GT.AND P0, PT, R0, RZ, P1 ;  /* 0x000000ff0000720c */ /* 0x000fe20000f04270 */
[----:B0-----:R-:W-:Y:S01]  /*9190*/  FMUL R3, R24, R155 ;  /* 0x0000009b18037220 */ /* 0x001fe20000400000 */
[----:B------:R-:W-:Y:S01]  /*91a0*/  IADD3.X R15, R9, R7, R5, P4, P5 ;  /* 0x00000007090f7210 */ /* 0x000fe200027ea405 */
[----:B------:R-:W-:Y:S01]  /*91b0*/  IMAD.X R5, R5, 0x1, R7, P3 ;  /* 0x0000000105057824 */ /* 0x000fe200018e0607 */
[C---:B------:R-:W-:Y:S01]  /*91c0*/  ISETP.GT.AND P5, PT, R0.reuse, 0x1, P1 ;  /* 0x000000010000780c */ /* 0x040fe20000fa4270 */
[-C--:B------:R-:W-:Y:S01]  /*91d0*/  FMUL R49, R49, R155.reuse ;  /* 0x0000009b31317220 */ /* 0x080fe20000400000 */
[----:B------:R-:W-:Y:S01]  /*91e0*/  ISETP.GT.AND P4, PT, R0, RZ, P2 ;  /* 0x000000ff0000720c */ /* 0x000fe20001784270 */
[----:B-1----:R-:W-:Y:S01]  /*91f0*/  FMUL R21, R26, R155 ;  /* 0x0000009b1a157220 */ /* 0x002fe20000400000 */
[----:B------:R-:W-:Y:S01]  /*9200*/  F2FP.TF32.F32.PACK_B R3, R3 ;  /* 0x00000003ff03723e */ /* 0x000fe200024050ff */
[-C--:B------:R-:W-:Y:S01]  /*9210*/  FMUL R51, R51, R155.reuse ;  /* 0x0000009b33337220 */ /* 0x080fe20000400000 */
[-C--:B------:R-:W-:Y:S01]  /*9220*/  IADD3 R6, P3, R11, R4.reuse, RZ ;  /* 0x000000040b067210 */ /* 0x080fe20007f7e0ff */
[----:B--2---:R-:W-:Y:S01]  /*9230*/  FMUL R13, R28, R155 ;  /* 0x0000009b1c0d7220 */ /* 0x004fe20000400000 */
[----:B------:R-:W-:Y:S01]  /*9240*/  F2FP.TF32.F32.PACK_B R21, R21 ;  /* 0x00000015ff15723e */ /* 0x000fe200024050ff */
[----:B------:R0:W-:Y:S01]  /*9250*/  @P0 STG.E desc[UR36][R4.64], R3 ;  /* 0x0000000304000986 */ /* 0x0001e2000c101924 */
[C---:B------:R-:W-:Y:S01]  /*9260*/  ISETP.GT.AND P0, PT, R0.reuse, 0x1, P2 ;  /* 0x000000010000780c */ /* 0x040fe20001704270 */
[--C-:B------:R-:W-:Y:S01]  /*9270*/  IMAD.X R7, R9, 0x1, R5.reuse, P3 ;  /* 0x0000000109077824 */ /* 0x100fe200018e0605 */
[C---:B------:R-:W-:Y:S01]  /*9280*/  ISETP.GT.AND P3, PT, R0.reuse, 0x9, P1 ;  /* 0x000000090000780c */ /* 0x040fe20000f64270 */
[----:B------:R-:W-:Y:S01]  /*9290*/  @P5 STG.E desc[UR36][R4.64+0x4], R25 ;  /* 0x0000041904005986 */ /* 0x000fe2000c101924 */
[----:B------:R-:W-:Y:S01]  /*92a0*/  F2FP.TF32.F32.PACK_B R13, R13 ;  /* 0x0000000dff0d723e */ /* 0x000fe200024050ff */
[-C--:B------:R-:W-:Y:S01]  /*92b0*/  FMUL R53, R53, R155.reuse ;  /* 0x0000009b35357220 */ /* 0x080fe20000400000 */
[----:B------:R-:W-:Y:S01]  /*92c0*/  IADD3 R8, P5, R11, R4, RZ ;  /* 0x000000040b087210 */ /* 0x000fe20007fbe0ff */
[----:B------:R1:W-:Y:S01]  /*92d0*/  @P4 STG.E desc[UR36][R6.64], R21 ;  /* 0x0000001506004986 */ /* 0x0003e2000c101924 */
[----:B------:R-:W-:Y:S01]  /*92e0*/  ISETP.GT.AND P4, PT, R0, 0x8, P1 ;  /* 0x000000080000780c */ /* 0x000fe20000f84270 */
[----:B------:R-:W-:Y:S01]  /*92f0*/  FMUL R11, R32, R155 ;  /* 0x0000009b200b7220 */ /* 0x000fe20000400000 */
[----:B------:R-:W-:Y:S01]  /*9300*/  F2FP.TF32.F32.PACK_B R31, R31 ;  /* 0x0000001fff1f723e */ /* 0x000fe200024050ff */
[-C--:B0-----:R-:W-:Y:S01]  /*9310*/  FMUL R3, R30, R155.reuse ;  /* 0x0000009b1e037220 */ /* 0x081fe20000400000 */
[----:B------:R-:W-:Y:S01]  /*9320*/  IMAD.X R9, R9, 0x1, R5, P5 ;  /* 0x0000000109097824 */ /* 0x000fe200028e0605 */
[----:B------:R-:W-:Y:S01]  /*9330*/  @P0 STG.E desc[UR36][R6.64+0x4], R27 ;  /* 0x0000041b06000986 */ /* 0x000fe2000c101924 */
[C---:B------:R-:W-:Y:S01]  /*9340*/  ISETP.GT.AND P0, PT, R0.reuse, 0x8, P2 ;  /* 0x000000080000780c */ /* 0x040fe20001704270 */
[----:B------:R-:W-:Y:S01]  /*9350*/  FMUL R55, R55, R155 ;  /* 0x0000009b37377220 */ /* 0x000fe20000400000 */
[----:B------:R-:W-:Y:S01]  /*9360*/  F2FP.TF32.F32.PACK_B R3, R3 ;  /* 0x00000003ff03723e */ /* 0x000fe200024050ff */
[----:B------:R-:W-:Y:S01]  /*9370*/  @P3 STG.E desc[UR36][R4.64+0x24], R29 ;  /* 0x0000241d04003986 */ /* 0x000fe2000c101924 */
[----:B------:R-:W-:Y:S01]  /*9380*/  ISETP.GT.AND P5, PT, R0, 0x10, P1 ;  /* 0x000000100000780c */ /* 0x000fe20000fa4270 */
[-C--:B-1----:R-:W-:Y:S01]  /*9390*/  FMUL R21, R36, R155.reuse ;  /* 0x0000009b24157220 */ /* 0x082fe20000400000 */
[C---:B------:R-:W-:Y:S01]  /*93a0*/  ISETP.GT.AND P3, PT, R0.reuse, 0x11, P1 ;  /* 0x000000110000780c */ /* 0x040fe20000f64270 */
[----:B------:R0:W-:Y:S01]  /*93b0*/  @P4 STG.E desc[UR36][R4.64+0x20], R13 ;  /* 0x0000200d04004986 */ /* 0x0001e2000c101924 */
[C---:B------:R-:W-:Y:S01]  /*93c0*/  ISETP.GT.AND P4, PT, R0.reuse, 0x9, P2 ;  /* 0x000000090000780c */ /* 0x040fe20001784270 */
[----:B------:R-:W-:Y:S01]  /*93d0*/  FMUL R57, R57, R155 ;  /* 0x0000009b39397220 */ /* 0x000fe20000400000 */
[----:B------:R-:W-:Y:S01]  /*93e0*/  F2FP.TF32.F32.PACK_B R11, R11 ;  /* 0x0000000bff0b723e */ /* 0x000fe200024050ff */
[----:B------:R-:W-:Y:S01]  /*93f0*/  FMUL R59, R59, R155 ;  /* 0x0000009b3b3b7220 */ /* 0x000fe20000400000 */
[----:B------:R-:W-:Y:S01]  /*9400*/  F2FP.TF32.F32.PACK_B R33, R33 ;  /* 0x00000021ff21723e */ /* 0x000fe200024050ff */
[----:B------:R1:W-:Y:S01]  /*9410*/  @P0 STG.E desc[UR36][R8.64+0x20], R3 ;  /* 0x0000200308000986 */ /* 0x0003e2000c101924 */
[----:B------:R-:W-:Y:S01]  /*9420*/  ISETP.GT.AND P0, PT, R0, 0x10, P2 ;  /* 0x000000100000780c */ /* 0x000fe20001704270 */
[----:B------:R-:W-:Y:S01]  /*9430*/  FMUL R61, R61, R155 ;  /* 0x0000009b3d3d7220 */ /* 0x000fe20000400000 */
[----:B------:R-:W-:Y:S01]  /*9440*/  F2FP.TF32.F32.PACK_B R35, R35 ;  /* 0x00000023ff23723e */ /* 0x000fe200024050ff */
[----:B------:R-:W-:Y:S01]  /*9450*/  FMUL R63, R63, R155 ;  /* 0x0000009b3f3f7220 */ /* 0x000fe20000400000 */
[----:B------:R-:W-:Y:S01]  /*9460*/  F2FP.TF32.F32.PACK_B R21, R21 ;  /* 0x00000015ff15723e */ /* 0x000fe200024050ff */
[----:B0-----:R-:W-:Y:S01]  /*9470*/  FMUL R13, R34, R155 ;  /* 0x0000009b220d7220 */ /* 0x001fe20000400000 */
[----:B------:R-:W-:Y:S01]  /*9480*/  F2FP.TF32.F32.PACK_B R37, R37 ;  /* 0x00000025ff25723e */ /* 0x000fe200024050ff */
[----:B------:R-:W-:Y:S01]  /*9490*/  @P4 STG.E desc[UR36][R14.64+0x24], R31 ;  /* 0x0000241f0e004986 */ /* 0x000fe2000c101924 */
[C---:B------:R-:W-:Y:S01]  /*94a0*/  ISETP.GT.AND P4, PT, R0.reuse, 0x11, P2 ;  /* 0x000000110000780c */ /* 0x040fe20001784270 */
[----:B------:R-:W-:Y:S01]  /*94b0*/  FMUL R65, R65, R155 ;  /* 0x0000009b41417220 */ /* 0x000fe20000400000 */
[----:B------:R-:W-:Y:S01]  /*94c0*/  F2FP.TF32.F32.PACK_B R13, R13 ;  /* 0x0000000dff0d723e */ /* 0x000fe200024050ff */
[----:B------:R0:W-:Y:S01]  /*94d0*/  @P5 STG.E desc[UR36][R4.64+0x40], R11 ;  /* 0x0000400b04005986 */ /* 0x0001e2000c101924 */
[----:B------:R-:W-:Y:S01]  /*94e0*/  ISETP.GT.AND P5, PT, R0, 0x18, P1 ;  /* 0x000000180000780c */ /* 0x000fe20000fa4270 */
[----:B------:R-:W-:-:S02]  /*94f0*/  @P0 IMAD.MOV.U32 R6, RZ, RZ, R14 ;  /* 0x000000ffff060224 */ /* 0x000fc400078e000e */
[-C--:B-1----:R-:W-:Y:S01]  /*9500*/  FMUL R3, R38, R155.reuse ;  /* 0x0000009b26037220 */ /* 0x082fe20000400000 */
[--C-:B------:R-:W-:Y:S01]  /*9510*/  @P0 IMAD.MOV.U32 R7, RZ, RZ, R15.reuse ;  /* 0x000000ffff070224 */ /* 0x100fe200078e000f */
[----:B------:R-:W-:Y:S01]  /*9520*/  @P3 STG.E desc[UR36][R4.64+0x44], R33 ;  /* 0x0000442104003986 */ /* 0x000fe2000c101924 */
[----:B------:R-:W-:Y:S01]  /*9530*/  ISETP.GT.AND P3, PT, R0, 0x19, P1 ;  /* 0x000000190000780c */ /* 0x000fe20000f64270 */
[----:B------:R-:W-:Y:S01]  /*9540*/  FMUL R9, R40, R155 ;  /* 0x0000009b28097220 */ /* 0x000fe20000400000 */
[----:B------:R-:W-:Y:S01]  /*9550*/  F2FP.TF32.F32.PACK_B R3, R3 ;  /* 0x00000003ff03723e */ /* 0x000fe200024050ff */
[----:B------:R1:W-:Y:S01]  /*9560*/  @P0 STG.E desc[UR36][R6.64+0x40], R13 ;  /* 0x0000400d06000986 */ /* 0x0003e2000c101924 */
[----:B------:R-:W-:Y:S01]  /*9570*/  ISETP.GT.AND P0, PT, R0, 0x18, P2 ;  /* 0x000000180000780c */ /* 0x000fe20001704270 */
[----:B------:R-:W-:Y:S01]  /*9580*/  FMUL R67, R67, R155 ;  /* 0x0000009b43437220 */ /* 0x000fe20000400000 */
[----:B------:R-:W-:Y:S01]  /*9590*/  F2FP.TF32.F32.PACK_B R39, R39 ;  /* 0x00000027ff27723e */ /* 0x000fe200024050ff */
[----:B0-----:R-:W-:Y:S01]  /*95a0*/  FMUL R11, R42, R155 ;  /* 0x0000009b2a0b7220 */ /* 0x001fe20000400000 */
[----:B------:R-:W-:Y:S01]  /*95b0*/  F2FP.TF32.F32.PACK_B R9, R9 ;  /* 0x00000009ff09723e */ /* 0x000fe200024050ff */
[----:B------:R-:W-:Y:S01]  /*95c0*/  FMUL R69, R69, R155 ;  /* 0x0000009b45457220 */ /* 0x000fe20000400000 */
[----:B------:R-:W-:Y:S01]  /*95d0*/  F2FP.TF32.F32.PACK_B R41, R41 ;  /* 0x00000029ff29723e */ /* 0x000fe200024050ff */
[----:B------:R-:W-:Y:S01]  /*95e0*/  FMUL R71, R71, R155 ;  /* 0x0000009b47477220 */ /* 0x000fe20000400000 */
[----:B------:R-:W-:Y:S01]  /*95f0*/  F2FP.TF32.F32.PACK_B R11, R11 ;  /* 0x0000000bff0b723e */ /* 0x000fe200024050ff */
[----:B------:R-:W-:Y:S01]  /*9600*/  FMUL R73, R73, R155 ;  /* 0x0000009b49497220 */ /* 0x000fe20000400000 */
[----:B------:R-:W-:Y:S01]  /*9610*/  F2FP.TF32.F32.PACK_B R43, R43 ;  /* 0x0000002bff2b723e */ /* 0x000fe200024050ff */
[--C-:B-1----:R-:W-:Y:S01]  /*9620*/  @P4 IMAD.MOV.U32 R6, RZ, RZ, R14.reuse ;  /* 0x000000ffff064224 */ /* 0x102fe200078e000e */
[----:B------:R-:W-:Y:S01]  /*9630*/  F2FP.TF32.F32.PACK_B R45, R45 ;  /* 0x0000002dff2d723e */ /* 0x000fe200024050ff */
[--C-:B------:R-:W-:Y:S01]  /*9640*/  @P4 IMAD.MOV.U32 R7, RZ, RZ, R15.reuse ;  /* 0x000000ffff074224 */ /* 0x100fe200078e000f */
[----:B------:R-:W-:Y:S01]  /*9650*/  F2FP.TF32.F32.PACK_B R47, R47 ;  /* 0x0000002fff2f723e */ /* 0x000fe200024050ff */
[----:B------:R-:W-:Y:S01]  /*9660*/  FMUL R75, R75, R155 ;  /* 0x0000009b4b4b7220 */ /* 0x000fe20000400000 */
[----:B------:R-:W-:Y:S01]  /*9670*/  F2FP.TF32.F32.PACK_B R49, R49 ;  /* 0x00000031ff31723e */ /* 0x000fe200024050ff */
[-C--:B------:R-:W-:Y:S01]  /*9680*/  FMUL R77, R77, R155.reuse ;  /* 0x0000009b4d4d7220 */ /* 0x080fe20000400000 */
[----:B------:R0:W-:Y:S01]  /*9690*/  @P4 STG.E desc[UR36][R6.64+0x44], R35 ;  /* 0x0000442306004986 */ /* 0x0001e2000c101924 */
[C---:B------:R-:W-:Y:S01]  /*96a0*/  ISETP.GT.AND P4, PT, R0.reuse, 0x19, P2 ;  /* 0x000000190000780c */ /* 0x040fe20001784270 */
[----:B------:R-:W-:Y:S01]  /*96b0*/  FMUL R79, R79, R155 ;  /* 0x0000009b4f4f7220 */ /* 0x000fe20000400000 */
[----:B------:R-:W-:Y:S01]  /*96c0*/  F2FP.TF32.F32.PACK_B R51, R51 ;  /* 0x00000033ff33723e */ /* 0x000fe200024050ff */
[----:B------:R1:W-:Y:S01]  /*96d0*/  @P5 STG.E desc[UR36][R4.64+0x60], R21 ;  /* 0x0000601504005986 */ /* 0x0003e2000c101924 */
[----:B------:R-:W-:Y:S01]  /*96e0*/  ISETP.GT.AND P5, PT, R0, 0x20, P1 ;  /* 0x000000200000780c */ /* 0x000fe20000fa4270 */
[----:B------:R-:W-:Y:S01]  /*96f0*/  FMUL R13, R80, R155 ;  /* 0x0000009b500d7220 */ /* 0x000fe20000400000 */
[----:B------:R-:W-:Y:S01]  /*9700*/  F2FP.TF32.F32.PACK_B R53, R53 ;  /* 0x00000035ff35723e */ /* 0x000fe200024050ff */
[----:B------:R-:W-:Y:S01]  /*9710*/  @P3 STG.E desc[UR36][R4.64+0x64], R37 ;  /* 0x0000642504003986 */ /* 0x000fe2000c101924 */
[----:B------:R-:W-:Y:S01]  /*9720*/  ISETP.GT.AND P3, PT, R0, 0x21, P1 ;  /* 0x000000210000780c */ /* 0x000fe20000f64270 */
[----:B------:R-:W-:Y:S01]  /*9730*/  FMUL R81, R81, R155 ;  /* 0x0000009b51517220 */ /* 0x000fe20000400000 */
[----:B------:R-:W-:Y:S01]  /*9740*/  F2FP.TF32.F32.PACK_B R55, R55 ;  /* 0x00000037ff37723e */ /* 0x000fe200024050ff */
[----:B0-----:R-:W-:Y:S01]  /*9750*/  @P0 IMAD.MOV.U32 R6, RZ, RZ, R14 ;  /* 0x000000ffff060224 */ /* 0x001fe200078e000e */
[----:B------:R-:W-:Y:S01]  /*9760*/  F2FP.TF32.F32.PACK_B R57, R57 ;  /* 0x00000039ff39723e */ /* 0x000fe200024050ff */
[----:B------:R-:W-:Y:S01]  /*9770*/  @P0 IMAD.MOV.U32 R7, RZ, RZ, R15 ;  /* 0x000000ffff070224 */ /* 0x000fe200078e000f */
[----:B------:R-:W-:Y:S01]  /*9780*/  F2FP.TF32.F32.PACK_B R59, R59 ;  /* 0x0000003bff3b723e */ /* 0x000fe200024050ff */
[----:B------:R-:W-:Y:S01]  /*9790*/  FMUL R83, R83, R155 ;  /* 0x0000009b53537220 */ /* 0x000fe20000400000 */
[----:B------:R-:W-:Y:S01]  /*97a0*/  F2FP.TF32.F32.PACK_B R61, R61 ;  /* 0x0000003dff3d723e */ /* 0x000fe200024050ff */
[-C--:B-1----:R-:W-:Y:S01]  /*97b0*/  FMUL R21, R84, R155.reuse ;  /* 0x0000009b54157220 */ /* 0x082fe20000400000 */
[----:B------:R0:W-:Y:S01]  /*97c0*/  @P0 STG.E desc[UR36][R6.64+0x60], R3 ;  /* 0x0000600306000986 */ /* 0x0001e2000c101924 */
[----:B------:R-:W-:Y:S01]  /*97d0*/  ISETP.GT.AND P0, PT, R0, 0x20, P2 ;  /* 0x000000200000780c */ /* 0x000fe20001704270 */
[----:B------:R-:W-:Y:S01]  /*97e0*/  FMUL R85, R85, R155 ;  /* 0x0000009b55557220 */ /* 0x000fe20000400000 */
[----:B------:R-:W-:Y:S01]  /*97f0*/  F2FP.TF32.F32.PACK_B R63, R63 ;  /* 0x0000003fff3f723e */ /* 0x000fe200024050ff */
[----:B------:R-:W-:Y:S01]  /*9800*/  FMUL R87, R87, R155 ;  /* 0x0000009b57577220 */ /* 0x000fe20000400000 */
[----:B------:R-:W-:-:S02]  /*9810*/  F2FP.TF32.F32.PACK_B R65, R65 ;  /* 0x00000041ff41723e */ /* 0x000fc400024050ff */
[----:B------:R-:W-:Y:S02]  /*9820*/  F2FP.TF32.F32.PACK_B R67, R67 ;  /* 0x00000043ff43723e */ /* 0x000fe400024050ff */
[----:B------:R-:W-:Y:S02]  /*9830*/  F2FP.TF32.F32.PACK_B R69, R69 ;  /* 0x00000045ff45723e */ /* 0x000fe400024050ff */
[----:B------:R-:W-:Y:S01]  /*9840*/  F2FP.TF32.F32.PACK_B R71, R71 ;  /* 0x00000047ff47723e */ /* 0x000fe200024050ff */
[----:B0-----:R-:W-:Y:S02]  /*9850*/  @P4 IMAD.MOV.U32 R6, RZ, RZ, R14 ;  /* 0x000000ffff064224 */ /* 0x001fe400078e000e */
[----:B------:R-:W-:Y:S01]  /*9860*/  FMUL R3, R44, R155 ;  /* 0x0000009b2c037220 */ /* 0x000fe20000400000 */
[----:B------:R-:W-:Y:S01]  /*9870*/  @P4 IMAD.MOV.U32 R7, RZ, RZ, R15 ;  /* 0x000000ffff074224 */ /* 0x000fe200078e000f */
[----:B------:R-:W-:Y:S02]  /*9880*/  F2FP.TF32.F32.PACK_B R73, R73 ;  /* 0x00000049ff49723e */ /* 0x000fe400024050ff */
[----:B------:R-:W-:-:S02]  /*9890*/  F2FP.TF32.F32.PACK_B R75, R75 ;  /* 0x0000004bff4b723e */ /* 0x000fc400024050ff */
[----:B------:R0:W-:Y:S01]  /*98a0*/  @P4 STG.E desc[UR36][R6.64+0x64], R39 ;  /* 0x0000642706004986 */ /* 0x0001e2000c101924 */
[C---:B------:R-:W-:Y:S02]  /*98b0*/  ISETP.GT.AND P4, PT, R0.reuse, 0x21, P2 ;  /* 0x000000210000780c */ /* 0x040fe40001784270 */
[----:B------:R-:W-:Y:S01]  /*98c0*/  F2FP.TF32.F32.PACK_B R3, R3 ;  /* 0x00000003ff03723e */ /* 0x000fe200024050ff */
[----:B------:R1:W-:Y:S01]  /*98d0*/  @P5 STG.E desc[UR36][R4.64+0x80], R9 ;  /* 0x0000800904005986 */ /* 0x0003e2000c101924 */
[C---:B------:R-:W-:Y:S02]  /*98e0*/  ISETP.GT.AND P5, PT, R0.reuse, 0x28, P1 ;  /* 0x000000280000780c */ /* 0x040fe40000fa4270 */
[----:B------:R-:W-:Y:S01]  /*98f0*/  F2FP.TF32.F32.PACK_B R77, R77 ;  /* 0x0000004dff4d723e */ /* 0x000fe200024050ff */
[----:B------:R-:W-:Y:S01]  /*9900*/  @P3 STG.E desc[UR36][R4.64+0x84], R41 ;  /* 0x0000842904003986 */ /* 0x000fe2000c101924 */
[----:B------:R-:W-:Y:S02]  /*9910*/  ISETP.GT.AND P3, PT, R0, 0x29, P1 ;  /* 0x000000290000780c */ /* 0x000fe40000f64270 */
[----:B------:R-:W-:Y:S01]  /*9920*/  F2FP.TF32.F32.PACK_B R79, R79 ;  /* 0x0000004fff4f723e */ /* 0x000fe200024050ff */
[----:B0-----:R-:W-:Y:S01]  /*9930*/  @P0 IMAD.MOV.U32 R6, RZ, RZ, R14 ;  /* 0x000000ffff060224 */ /* 0x001fe200078e000e */
[----:B------:R-:W-:Y:S01]  /*9940*/  F2FP.TF32.F32.PACK_B R13, R13 ;  /* 0x0000000dff0d723e */ /* 0x000fe200024050ff */
[----:B------:R-:W-:Y:S01]  /*9950*/  @P0 IMAD.MOV.U32 R7, RZ, RZ, R15 ;  /* 0x000000ffff070224 */ /* 0x000fe200078e000f */
[----:B------:R-:W-:Y:S01]  /*9960*/  F2FP.TF32.F32.PACK_B R81, R81 ;  /* 0x00000051ff51723e */ /* 0x000fe200024050ff */
[----:B-1----:R-:W-:Y:S01]  /*9970*/  FMUL R9, R46, R155 ;  /* 0x0000009b2e097220 */ /* 0x002fe20000400000 */
[----:B------:R-:W-:-:S02]  /*9980*/  F2FP.TF32.F32.PACK_B R83, R83 ;  /* 0x00000053ff53723e */ /* 0x000fc400024050ff */
[----:B------:R0:W-:Y:S01]  /*9990*/  @P0 STG.E desc[UR36][R6.64+0x80], R11 ;  /* 0x0000800b06000986 */ /* 0x0001e2000c101924 */
[----:B------:R-:W-:Y:S02]  /*99a0*/  ISETP.GT.AND P0, PT, R0, 0x28, P2 ;  /* 0x000000280000780c */ /* 0x000fe40001704270 */
[----:B------:R-:W-:Y:S02]  /*99b0*/  F2FP.TF32.F32.PACK_B R9, R9 ;  /* 0x00000009ff09723e */ /* 0x000fe400024050ff */
[----:B------:R-:W-:Y:S02]  /*99c0*/  F2FP.TF32.F32.PACK_B R21, R21 ;  /* 0x00000015ff15723e */ /* 0x000fe400024050ff */
[----:B------:R-:W-:Y:S02]  /*99d0*/  F2FP.TF32.F32.PACK_B R85, R85 ;  /* 0x00000055ff55723e */ /* 0x000fe400024050ff */
[----:B------:R-:W-:Y:S01]  /*99e0*/  F2FP.TF32.F32.PACK_B R87, R87 ;  /* 0x00000057ff57723e */ /* 0x000fe200024050ff */
[----:B0-----:R-:W-:-:S02]  /*99f0*/  @P4 IMAD.MOV.U32 R6, RZ, RZ, R14 ;  /* 0x000000ffff064224 */ /* 0x001fc400078e000e */
[----:B------:R-:W-:Y:S01]  /*9a00*/  FMUL R11, R48, R155 ;  /* 0x0000009b300b7220 */ /* 0x000fe20000400000 */
[----:B------:R-:W-:-:S04]  /*9a10*/  @P4 IMAD.MOV.U32 R7, RZ, RZ, R15 ;  /* 0x000000ffff074224 */ /* 0x000fc800078e000f */
[----:B------:R-:W-:Y:S01]  /*9a20*/  F2FP.TF32.F32.PACK_B R11, R11 ;  /* 0x0000000bff0b723e */ /* 0x000fe200024050ff */
[----:B------:R0:W-:Y:S01]  /*9a30*/  @P4 STG.E desc[UR36][R6.64+0x84], R43 ;  /* 0x0000842b06004986 */ /* 0x0001e2000c101924 */
[----:B------:R-:W-:-:S03]  /*9a40*/  ISETP.GT.AND P4, PT, R0, 0x29, P2 ;  /* 0x000000290000780c */ /* 0x000fc60001784270 */
[----:B------:R1:W-:Y:S01]  /*9a50*/  @P5 STG.E desc[UR36][R4.64+0xa0], R3 ;  /* 0x0000a00304005986 */ /* 0x0003e2000c101924 */
[----:B------:R-:W-:-:S03]  /*9a60*/  ISETP.GT.AND P5, PT, R0, 0x30, P1 ;  /* 0x000000300000780c */ /* 0x000fc60000fa4270 */
[----:B------:R-:W-:Y:S01]  /*9a70*/  @P3 STG.E desc[UR36][R4.64+0xa4], R45 ;  /* 0x0000a42d04003986 */ /* 0x000fe2000c101924 */
[----:B------:R-:W-:Y:S01]  /*9a80*/  ISETP.GT.AND P3, PT, R0, 0x31, P1 ;  /* 0x000000310000780c */ /* 0x000fe20000f64270 */
[----:B0-----:R-:W-:Y:S02]  /*9a90*/  @P0 IMAD.MOV.U32 R6, RZ, RZ, R14 ;  /* 0x000000ffff060224 */ /* 0x001fe400078e000e */
[----:B------:R-:W-:Y:S02]  /*9aa0*/  @P0 IMAD.MOV.U32 R7, RZ, RZ, R15 ;  /* 0x000000ffff070224 */ /* 0x000fe400078e000f */
[----:B-1----:R-:W-:-:S03]  /*9ab0*/  FMUL R3, R50, R155 ;  /* 0x0000009b32037220 */ /* 0x002fc60000400000 */
[----:B------:R0:W-:Y:S01]  /*9ac0*/  @P0 STG.E desc[UR36][R6.64+0xa0], R9 ;  /* 0x0000a00906000986 */ /* 0x0001e2000c101924 */
[----:B------:R-:W-:Y:S02]  /*9ad0*/  ISETP.GT.AND P0, PT, R0, 0x30, P2 ;  /* 0x000000300000780c */ /* 0x000fe40001704270 */
[----:B------:R-:W-:Y:S01]  /*9ae0*/  F2FP.TF32.F32.PACK_B R3, R3 ;  /* 0x00000003ff03723e */ /* 0x000fe200024050ff */
[----:B0-----:R-:W-:Y:S02]  /*9af0*/  @P4 IMAD.MOV.U32 R6, RZ, RZ, R14 ;  /* 0x000000ffff064224 */ /* 0x001fe400078e000e */
        /* <DEDUP_REMOVED lines=69> */
[----:B------:R-:W-:Y:S01]  /*9f50*/  @P3 STG.E desc[UR36][R4.64+0x144], R65 ;  /* 0x0001444104003986 */ /* 0x000fe2000c101924 */
[----:B------:R-:W-:-:S03]  /*9f60*/  ISETP.GT.AND P3, PT, R0, 0x59, P1 ;  /* 0x000000590000780c */ /* 0x000fc60000f64270 */
[----:B------:R1:W-:Y:S01]  /*9f70*/  @P5 STG.E desc[UR36][R4.64+0x140], R9 ;  /* 0x0001400904005986 */ /* 0x0003e2000c101924 */
[----:B------:R-:W-:Y:S01]  /*9f80*/  ISETP.GT.AND P5, PT, R0, 0x58, P1 ;  /* 0x000000580000780c */ /* 0x000fe20000fa4270 */
[----:B0-----:R-:W-:Y:S02]  /*9f90*/  @P0 IMAD.MOV.U32 R6, RZ, RZ, R14 ;  /* 0x000000ffff060224 */ /* 0x001fe400078e000e */
[----:B------:R-:W-:-:S05]  /*9fa0*/  @P0 IMAD.MOV.U32 R7, RZ, RZ, R15 ;  /* 0x000000ffff070224 */ /* 0x000fca00078e000f */
[----:B------:R0:W-:Y:S01]  /*9fb0*/  @P0 STG.E desc[UR36][R6.64+0x140], R11 ;  /* 0x0001400b06000986 */ /* 0x0001e2000c101924 */
[----:B------:R-:W-:Y:S01]  /*9fc0*/  ISETP.GT.AND P0, PT, R0, 0x58, P2 ;  /* 0x000000580000780c */ /* 0x000fe20001704270 */
[----:B-1----:R-:W-:-:S05]  /*9fd0*/  FMUL R9, R70, R155 ;  /* 0x0000009b46097220 */ /* 0x002fca0000400000 */
        /* <DEDUP_REMOVED lines=50> */
[----:B------:R-:W-:-:S05]  /*a300*/  @P4 IMAD.MOV.U32 R7, RZ, RZ, R15 ;  /* 0x000000ffff074224 */ /* 0x000fca00078e000f */
[----:B------:R0:W-:Y:S01]  /*a310*/  @P4 STG.E desc[UR36][R6.64+0x1a4], R79 ;  /* 0x0001a44f06004986 */ /* 0x0001e2000c101924 */
[----:B------:R-:W-:-:S03]  /*a320*/  ISETP.GT.AND P4, PT, R0, 0x71, P2 ;  /* 0x000000710000780c */ /* 0x000fc60001784270 */
[----:B------:R-:W-:Y:S01]  /*a330*/  @P3 STG.E desc[UR36][R4.64+0x1c0], R13 ;  /* 0x0001c00d04003986 */ /* 0x000fe2000c101924 */
[C---:B------:R-:W-:Y:S02]  /*a340*/  ISETP.GT.AND P3, PT, R0.reuse, 0x78, P1 ;  /* 0x000000780000780c */ /* 0x040fe40000f64270 */
[C---:B------:R-:W-:Y:S01]  /*a350*/  ISETP.GT.AND P1, PT, R0.reuse, 0x79, P1 ;  /* 0x000000790000780c */ /* 0x040fe20000f24270 */
[----:B------:R-:W-:Y:S01]  /*a360*/  @P5 STG.E desc[UR36][R4.64+0x1c4], R81 ;  /* 0x0001c45104005986 */ /* 0x000fe2000c101924 */
[C---:B------:R-:W-:Y:S02]  /*a370*/  ISETP.GT.AND P5, PT, R0.reuse, 0x78, P2 ;  /* 0x000000780000780c */ /* 0x040fe400017a4270 */
[----:B------:R-:W-:Y:S01]  /*a380*/  ISETP.GT.AND P2, PT, R0, 0x79, P2 ;  /* 0x000000790000780c */ /* 0x000fe20001744270 */
[----:B0-----:R-:W-:Y:S02]  /*a390*/  @P0 IMAD.MOV.U32 R6, RZ, RZ, R14 ;  /* 0x000000ffff060224 */ /* 0x001fe400078e000e */
[----:B------:R-:W-:-:S05]  /*a3a0*/  @P0 IMAD.MOV.U32 R7, RZ, RZ, R15 ;  /* 0x000000ffff070224 */ /* 0x000fca00078e000f */
[----:B------:R0:W-:Y:S02]  /*a3b0*/  @P0 STG.E desc[UR36][R6.64+0x1c0], R3 ;  /* 0x0001c00306000986 */ /* 0x0001e4000c101924 */
[----:B0-----:R-:W-:Y:S02]  /*a3c0*/  @P4 IMAD.MOV.U32 R6, RZ, RZ, R14 ;  /* 0x000000ffff064224 */ /* 0x001fe400078e000e */
[----:B------:R-:W-:-:S05]  /*a3d0*/  @P4 IMAD.MOV.U32 R7, RZ, RZ, R15 ;  /* 0x000000ffff074224 */ /* 0x000fca00078e000f */
[----:B------:R-:W-:Y:S04]  /*a3e0*/  @P4 STG.E desc[UR36][R6.64+0x1c4], R83 ;  /* 0x0001c45306004986 */ /* 0x000fe8000c101924 */
[----:B------:R-:W-:Y:S04]  /*a3f0*/  @P3 STG.E desc[UR36][R4.64+0x1e0], R21 ;  /* 0x0001e01504003986 */ /* 0x000fe8000c101924 */
[----:B------:R0:W-:Y:S02]  /*a400*/  @P1 STG.E desc[UR36][R4.64+0x1e4], R85 ;  /* 0x0001e45504001986 */ /* 0x0001e4000c101924 */
[----:B0-----:R-:W-:-:S02]  /*a410*/  @P5 IMAD.MOV.U32 R4, RZ, RZ, R14 ;  /* 0x000000ffff045224 */ /* 0x001fc400078e000e */
[----:B------:R-:W-:-:S05]  /*a420*/  @P5 IMAD.MOV.U32 R5, RZ, RZ, R15 ;  /* 0x000000ffff055224 */ /* 0x000fca00078e000f */
[----:B------:R0:W-:Y:S04]  /*a430*/  @P5 STG.E desc[UR36][R4.64+0x1e0], R9 ;  /* 0x0001e00904005986 */ /* 0x0001e8000c101924 */
[----:B------:R0:W-:Y:S02]  /*a440*/  @P2 STG.E desc[UR36][R14.64+0x1e4], R87 ;  /* 0x0001e4570e002986 */ /* 0x0001e4000c101924 */
.L_x_284:
[----:B------:R-:W-:Y:S05]  /*a450*/  BSYNC B0 ;  /* 0x0000000000007941 */ /* 0x000fea0003800000 */
.L_x_32:
[----:B------:R-:W-:Y:S01]  /*a460*/  ULDC UR4, c[0x0][0xc] ;  /* 0x0000030000047ab9 */ /* 0x000fe20000000800 */
[----:B------:R-:W-:Y:S01]  /*a470*/  ULDC UR5, c[0x0][0x10] ;  /* 0x0000040000057ab9 */ /* 0x000fe20000000800 */
[----:B0-----:R-:W0:Y:S01]  /*a480*/  LDC R3, c[0x0][0x14] ;  /* 0x00000500ff037b82 */ /* 0x001e220000000800 */
[----:B------:R-:W-:Y:S01]  /*a490*/  UIMAD.WIDE.U32 UR4, UR4, UR5, URZ ;  /* 0x00000005040472a5 */ /* 0x000fe2000f8e003f */
[----:B------:R-:W-:Y:S01]  /*a4a0*/  PRMT R0, RZ, 0x7610, R0 ;  /* 0x00007610ff007816 */ /* 0x000fe20000000000 */
[----:B-----5:R-:W-:Y:S02]  /*a4b0*/  IMAD.MOV.U32 R154, RZ, RZ, -0x1 ;  /* 0xffffffffff9a7424 */ /* 0x020fe400078e00ff */
[----:B------:R-:W-:Y:S02]  /*a4c0*/  IMAD.MOV.U32 R23, RZ, RZ, -0x1 ;  /* 0xffffffffff177424 */ /* 0x000fe400078e00ff */
[----:B0-----:R-:W-:-:S04]  /*a4d0*/  IMAD.WIDE.U32 R16, R3, UR4, R16 ;  /* 0x0000000403107c25 */ /* 0x001fc8000f8e0010 */
[----:B------:R-:W-:Y:S01]  /*a4e0*/  IMAD R3, R3, UR5, RZ ;  /* 0x0000000503037c24 */ /* 0x000fe2000f8e02ff */
[----:B------:R-:W-:Y:S02]  /*a4f0*/  ULDC.64 UR4, c[0x0][0x650] ;  /* 0x0001940000047ab9 */ /* 0x000fe40000000a00 */
[----:B------:R-:W-:Y:S01]  /*a500*/  ISETP.GE.U32.AND P0, PT, R16, UR4, PT ;  /* 0x0000000410007c0c */ /* 0x000fe2000bf06070 */
[----:B------:R-:W-:-:S05]  /*a510*/  IMAD.IADD R17, R17, 0x1, R3 ;  /* 0x0000000111117824 */ /* 0x000fca00078e0203 */
[----:B------:R-:W-:-:S13]  /*a520*/  ISETP.GE.U32.AND.EX P0, PT, R17, UR5, PT, P0 ;  /* 0x0000000511007c0c */ /* 0x000fda000bf06100 */
[----:B------:R-:W-:Y:S05]  /*a530*/  @P0 BRA `(.L_x_285) ;  /* 0x0000000400640947 */ /* 0x000fea0003800000 */
[----:B------:R-:W0:Y:S01]  /*a540*/  S2R R12, SR_CTAID.X ;  /* 0x00000000000c7919 */ /* 0x000e220000002500 */
[----:B---3--:R-:W3:Y:S01]  /*a550*/  LDC.64 R10, c[0x0][0x628] ;  /* 0x00018a00ff0a7b82 */ /* 0x008ee20000000a00 */
[----:B------:R-:W-:Y:S01]  /*a560*/  ULDC UR4, c[0x0][0x150] ;  /* 0x0000540000047ab9 */ /* 0x000fe20000000800 */
[----:B------:R-:W-:Y:S01]  /*a570*/  IMAD.MOV.U32 R8, RZ, RZ, R16 ;  /* 0x000000ffff087224 */ /* 0x000fe200078e0010 */
[----:B------:R-:W0:Y:S01]  /*a580*/  S2R R24, SR_CTAID.Y ;  /* 0x0000000000187919 */ /* 0x000e220000002600 */
[----:B------:R-:W-:-:S04]  /*a590*/  IMAD.MOV.U32 R9, RZ, RZ, R17 ;  /* 0x000000ffff097224 */ /* 0x000fc800078e0011 */
[----:B------:R-:W1:Y:S08]  /*a5a0*/  LDC R21, c[0x0][0x144] ;  /* 0x00005100ff157b82 */ /* 0x000e700000000800 */
[----:B------:R-:W1:Y:S08]  /*a5b0*/  LDC R0, c[0x0][0x630] ;  /* 0x00018c00ff007b82 */ /* 0x000e700000000800 */
[----:B------:R-:W1:Y:S01]  /*a5c0*/  LDC.64 R14, c[0x0][0x620] ;  /* 0x00018800ff0e7b82 */ /* 0x000e620000000a00 */
[----:B---3--:R-:W-:-:S04]  /*a5d0*/  ISETP.NE.U32.AND P0, PT, R10, RZ, PT ;  /* 0x000000ff0a00720c */ /* 0x008fc80003f05070 */
[----:B------:R-:W-:Y:S02]  /*a5e0*/  ISETP.NE.AND.EX P0, PT, R11, RZ, PT, P0 ;  /* 0x000000ff0b00720c */ /* 0x000fe40003f05300 */
[----:B0-----:R-:W-:-:S05]  /*a5f0*/  I2FP.F32.U32 R3, R12 ;  /* 0x0000000c00037245 */ /* 0x001fca0000201000 */
[----:B------:R-:W-:-:S04]  /*a600*/  FMUL R3, R3, UR4 ;  /* 0x0000000403037c20 */ /* 0x000fc80008400000 */
[----:B------:R0:W3:Y:S02]  /*a610*/  F2I.U32.TRUNC.NTZ R20, R3 ;  /* 0x0000000300147305 */ /* 0x0000e4000020f000 */
[----:B------:R-:W-:Y:S05]  /*a620*/  @!P0 BRA `(.L_x_286) ;  /* 0x0000000000288947 */ /* 0x000fea0003800000 */
[----:B0-----:R-:W0:Y:S02]  /*a630*/  LDC R3, c[0x0][0x634] ;  /* 0x00018d00ff037b82 */ /* 0x001e240000000800 */
        /* <DEDUP_REMOVED lines=9> */
.L_x_286:
[----:B------:R-:W5:Y:S01]  /*a6d0*/  LDC.64 R30, c[0x0][0x640] ;  /* 0x00019000ff1e7b82 */ /* 0x000f620000000a00 */
[-CC-:B-1----:R-:W-:Y:S01]  /*a6e0*/  SHF.R.U64 R23, R8, R0.reuse, R9.reuse ;  /* 0x0000000008177219 */ /* 0x182fe20000001209 */
[----:B---3--:R-:W-:Y:S01]  /*a6f0*/  IMAD.MOV R20, RZ, RZ, -R20 ;  /* 0x000000ffff147224 */ /* 0x008fe200078e0a14 */
[----:B------:R-:W-:Y:S01]  /*a700*/  SHF.R.U32.HI R0, RZ, R0, R9 ;  /* 0x00000000ff007219 */ /* 0x000fe20000011609 */
[----:B------:R-:W-:Y:S01]  /*a710*/  ULDC UR4, c[0x0][0x154] ;  /* 0x0000550000047ab9 */ /* 0x000fe20000000800 */
[----:B0-----:R-:W-:Y:S01]  /*a720*/  IADD3 R3, P0, RZ, -R23, RZ ;  /* 0x80000017ff037210 */ /* 0x001fe20007f1e0ff */
[----:B------:R-:W-:Y:S02]  /*a730*/  IMAD R26, R21, R20, R12 ;  /* 0x00000014151a7224 */ /* 0x000fe400078e020c */
[----:B------:R-:W0:Y:S01]  /*a740*/  LDC R6, c[0x0][0x618] ;  /* 0x00018600ff067b82 */ /* 0x000e220000000800 */
[----:B------:R-:W-:Y:S02]  /*a750*/  IMAD.MOV.U32 R7, RZ, RZ, 0x1 ;  /* 0x00000001ff077424 */ /* 0x000fe400078e00ff */
[----:B------:R-:W-:-:S04]  /*a760*/  IMAD.X R5, RZ, RZ, ~R0, P0 ;  /* 0x000000ffff057224 */ /* 0x000fc800000e0e00 */
[-C--:B------:R-:W-:Y:S01]  /*a770*/  IMAD R0, R5, R14.reuse, RZ ;  /* 0x0000000e05007224 */ /* 0x080fe200078e02ff */
[----:B------:R-:W1:Y:S01]  /*a780*/  LDC R8, c[0x0][0x608] ;  /* 0x00018200ff087b82 */ /* 0x000e620000000800 */
[----:B------:R-:W-:-:S04]  /*a790*/  IMAD.WIDE.U32 R4, R3, R14, R16 ;  /* 0x0000000e03047225 */ /* 0x000fc800078e0010 */
[----:B------:R-:W-:Y:S01]  /*a7a0*/  IMAD R3, R3, R15, R0 ;  /* 0x0000000f03037224 */ /* 0x000fe200078e0200 */
[----:B------:R-:W-:Y:S02]  /*a7b0*/  I2FP.F32.U32 R0, R24 ;  /* 0x0000001800007245 */ /* 0x000fe40000201000 */
[----:B------:R-:W3:Y:S01]  /*a7c0*/  LDC R28, c[0x0][0x658] ;  /* 0x00019600ff1c7b82 */ /* 0x000ee20000000800 */
[----:B------:R-:W-:Y:S01]  /*a7d0*/  IMAD.IADD R3, R5, 0x1, R3 ;  /* 0x0000000105037824 */ /* 0x000fe200078e0203 */
[----:B-----5:R-:W-:Y:S01]  /*a7e0*/  ISETP.NE.U32.AND P0, PT, R30, RZ, PT ;  /* 0x000000ff1e00720c */ /* 0x020fe20003f05070 */
[----:B------:R-:W-:Y:S01]  /*a7f0*/  FMUL R0, R0, UR4 ;  /* 0x0000000400007c20 */ /* 0x000fe20008400000 */
[----:B------:R-:W-:Y:S02]  /*a800*/  IMAD.MOV.U32 R5, RZ, RZ, -0x1 ;  /* 0xffffffffff057424 */ /* 0x000fe400078e00ff */
[----:B------:R-:W-:Y:S01]  /*a810*/  ISETP.NE.AND.EX P0, PT, R31, RZ, PT, P0 ;  /* 0x000000ff1f00720c */ /* 0x000fe20003f05300 */
[----:B------:R1:W2:Y:S01]  /*a820*/  F2I.U32.TRUNC.NTZ R13, R0 ;  /* 0x00000000000d7305 */ /* 0x0002a2000020f000 */
[----:B------:R-:W2:Y:S01]  /*a830*/  LDC R15, c[0x0][0x148] ;  /* 0x00005200ff0f7b82 */ /* 0x000ea20000000800 */
[----:B0-----:R-:W-:-:S02]  /*a840*/  SHF.R.U64 R12, R4, R6, R3 ;  /* 0x00000006040c7219 */ /* 0x001fc40000001203 */
[----:B------:R-:W-:-:S05]  /*a850*/  SHF.R.U32.HI R3, RZ, R6, R3 ;  /* 0x00000006ff037219 */ /* 0x000fca0000011603 */
[----:B------:R-:W0:Y:S01]  /*a860*/  LDC R20, c[0x0][0x600] ;  /* 0x00018000ff147b82 */ /* 0x000e220000000800 */
[-CC-:B-1----:R-:W-:Y:S02]  /*a870*/  SHF.R.U64 R10, R12, R8.reuse, R3.reuse ;  /* 0x000000080c0a7219 */ /* 0x182fe40000001203 */
[----:B------:R-:W-:-:S05]  /*a880*/  SHF.R.U32.HI R3, RZ, R8, R3 ;  /* 0x00000008ff037219 */ /* 0x000fca0000011603 */
[----:B------:R-:W1:Y:S01]  /*a890*/  LDC R21, c[0x0][0x648] ;  /* 0x00019200ff157b82 */ /* 0x000e620000000800 */
[-C--:B---3--:R-:W-:Y:S02]  /*a8a0*/  SHF.L.U32 R4, R5, R28.reuse, RZ ;  /* 0x0000001c05047219 */ /* 0x088fe400000006ff */
[-CC-:B------:R-:W-:Y:S02]  /*a8b0*/  SHF.R.U64 R14, R10, R28.reuse, R3.reuse ;  /* 0x0000001c0a0e7219 */ /* 0x180fe40000001203 */
[----:B------:R-:W-:Y:S02]  /*a8c0*/  SHF.R.U32.HI R5, RZ, R28, R3 ;  /* 0x0000001cff057219 */ /* 0x000fe40000011603 */
[----:B------:R-:W-:Y:S01]  /*a8d0*/  LOP3.LUT R153, RZ, R4, RZ, 0x33, !PT ;  /* 0x00000004ff997212 */ /* 0x000fe200078e33ff */
[----:B------:R-:W3:Y:S01]  /*a8e0*/  LDC R25, c[0x0][0x638] ;  /* 0x00018e00ff197b82 */ /* 0x000ee20000000800 */
[----:B------:R-:W-:Y:S01]  /*a8f0*/  SHF.L.U32 R28, R7, R28, RZ ;  /* 0x0000001c071c7219 */ /* 0x000fe200000006ff */
[----:B------:R-:W-:-:S06]  /*a900*/  IMAD.MOV.U32 R4, RZ, RZ, R14 ;  /* 0x000000ffff047224 */ /* 0x000fcc00078e000e */
[----:B------:R-:W0:Y:S01]  /*a910*/  LDC R27, c[0x0][0x610] ;  /* 0x00018400ff1b7b82 */ /* 0x000e220000000800 */
[----:B------:R-:W-:Y:S05]  /*a920*/  @!P0 BRA `(.L_x_287) ;  /* 0x0000000000288947 */ /* 0x000fea0003800000 */
[----:B------:R-:W5:Y:S02]  /*a930*/  LDC R3, c[0x0][0x64c] ;  /* 0x00019300ff037b82 */ /* 0x000f640000000800 */
[----:B-----5:R-:W-:-:S05]  /*a940*/  IADD3 R3, P0, R14, R3, RZ ;  /* 0x000000030e037210 */ /* 0x020fca0007f1e0ff */
        /* <DEDUP_REMOVED lines=8> */
.L_x_287:
[----:B------:R-:W-:Y:S01]  /*a9d0*/  ISETP.NE.AND P0, PT, R2, 0x1, PT ;  /* 0x000000010200780c */ /* 0x000fe20003f05270 */
[----:B--2---:R-:W-:Y:S01]  /*a9e0*/  IMAD.MOV R13, RZ, RZ, -R13 ;  /* 0x000000ffff0d7224 */ /* 0x004fe200078e0a0d */
[----:B-1----:R-:W-:Y:S01]  /*a9f0*/  SHF.R.U64 R0, R4, R21, R5 ;  /* 0x0000001504007219 */ /* 0x002fe20000001205 */
[----:B0-----:R-:W-:Y:S01]  /*aa00*/  VIADD R5, R20, 0xffffffff ;  /* 0xffffffff14057836 */ /* 0x001fe20000000000 */
[----:B------:R-:W-:-:S03]  /*aa10*/  LOP3.LUT R153, R10, R153, RZ, 0xc0, !PT ;  /* 0x000000990a997212 */ /* 0x000fc600078ec0ff */
[----:B------:R-:W-:Y:S01]  /*aa20*/  IMAD.MOV R3, RZ, RZ, -R0 ;  /* 0x000000ffff037224 */ /* 0x000fe200078e0a00 */
[----:B------:R-:W-:Y:S01]  /*aa30*/  LOP3.LUT R5, R12, R5, RZ, 0xc0, !PT ;  /* 0x000000050c057212 */ /* 0x000fe200078ec0ff */
[----:B------:R-:W-:Y:S02]  /*aa40*/  IMAD R153, R28, R0, R153 ;  /* 0x000000001c997224 */ /* 0x000fe400078e0299 */
[----:B---3--:R-:W-:Y:S02]  /*aa50*/  IMAD R0, R3, R25, R14 ;  /* 0x0000001903007224 */ /* 0x008fe400078e020e */
[----:B------:R-:W-:Y:S02]  /*aa60*/  @P0 IMAD R26, R15, R13, R24 ;  /* 0x0000000d0f1a0224 */ /* 0x000fe400078e0218 */
[----:B------:R-:W-:Y:S02]  /*aa70*/  IMAD R4, R0, R20, R5 ;  /* 0x0000001400047224 */ /* 0x000fe400078e0205 */
[----:B------:R-:W-:-:S02]  /*aa80*/  IMAD R153, R153, R27, R26 ;  /* 0x0000001b99997224 */ /* 0x000fc400078e021a */
[----:B------:R-:W-:-:S03]  /*aa90*/  IMAD.MOV.U32 R3, RZ, RZ, 0x1 ;  /* 0x00000001ff037424 */ /* 0x000fc600078e00ff */
[----:B------:R-:W-:Y:S02]  /*aaa0*/  SEL R154, R4, R153, !P0 ;  /* 0x00000099049a7207 */ /* 0x000fe40004000000 */
[----:B------:R-:W-:Y:S02]  /*aab0*/  PRMT R0, R3, 0x7610, R0 ;  /* 0x0000761003007816 */ /* 0x000fe40000000000 */
[----:B------:R-:W-:-:S07]  /*aac0*/  SEL R153, R153, R4, !P0 ;  /* 0x0000000499997207 */ /* 0x000fce0004000000 */
.L_x_285:
[----:B------:R-:W-:-:S13]  /*aad0*/  LOP3.LUT P0, RZ, R0, 0xff, RZ, 0xc0, !PT ;  /* 0x000000ff00ff7812 */ /* 0x000fda000780c0ff */
[----:B------:R-:W-:Y:S05]  /*aae0*/  @P0 BRA `(.L_x_288) ;  /* 0xffffff6400c40947 */ /* 0x000fea000383ffff */
[----:B------:R-:W-:Y:S05]  /*aaf0*/  EXIT ;  /* 0x000000000000794d */ /* 0x000fea0003800000 */
.L_x_7:
[----:B0-----:R-:W-:Y:S01]  /*ab00*/  ULDC.64 UR4, c[0x0][0x650] ;  /* 0x0001940000047ab9 */ /* 0x001fe20000000a00 */
        /* <DEDUP_REMOVED lines=25> */
.L_x_290:
[----:B------:R-:W0:Y:S01]  /*aca0*/  LDC.64 R28, c[0x0][0x640] ;  /* 0x00019000ff1c7b82 */ /* 0x000e220000000a00 */
[-CC-:B------:R-:W-:Y:S01]  /*acb0*/  SHF.R.U64 R22, R12, R6.reuse, R13.reuse ;  /* 0x000000060c167219 */ /* 0x180fe2000000120d */
[----:B------:R-:W-:Y:S01]  /*acc0*/  IMAD.MOV.U32 R30, RZ, RZ, 0x1 ;  /* 0x00000001ff1e7424 */ /* 0x000fe200078e00ff */
[----:B------:R-:W-:Y:S02]  /*acd0*/  SHF.R.U32.HI R6, RZ, R6, R13 ;  /* 0x00000006ff067219 */ /* 0x000fe4000001160d */
        /* <DEDUP_REMOVED lines=8> */
[----:B------:R-:W-:Y:S01]  /*ad60*/  IMAD.IADD R9, R9, 0x1, R11 ;  /* 0x0000000109097824 */ /* 0x000fe200078e020b */
[----:B0-----:R-:W-:-:S04]  /*ad70*/  ISETP.NE.U32.AND P0, PT, R28, RZ, PT ;  /* 0x000000ff1c00720c */ /* 0x001fc80003f05070 */
[----:B------:R-:W-:Y:S02]  /*ad80*/  ISETP.NE.AND.EX P0, PT, R29, RZ, PT, P0 ;  /* 0x000000ff1d00720c */ /* 0x000fe40003f05300 */
[----:B------:R-:W0:Y:S01]  /*ad90*/  LDC R20, c[0x0][0x600] ;  /* 0x00018000ff147b82 */ /* 0x000e220000000800 */
[-CC-:B-1----:R-:W-:Y:S01]  /*ada0*/  SHF.R.U64 R14, R8, R10.reuse, R9.reuse ;  /* 0x0000000a080e7219 */ /* 0x182fe20000001209 */
[----:B------:R-:W-:Y:S01]  /*adb0*/  IMAD.MOV.U32 R8, RZ, RZ, -0x1 ;  /* 0xffffffffff087424 */ /* 0x000fe200078e00ff */
[----:B------:R-:W-:-:S05]  /*adc0*/  SHF.R.U32.HI R9, RZ, R10, R9 ;  /* 0x0000000aff097219 */ /* 0x000fca0000011609 */
[----:B------:R-:W1:Y:S01]  /*add0*/  LDC R26, c[0x0][0x648] ;  /* 0x00019200ff1a7b82 */ /* 0x000e620000000800 */
[-CC-:B--2---:R-:W-:Y:S02]  /*ade0*/  SHF.R.U64 R21, R14, R12.reuse, R9.reuse ;  /* 0x0000000c0e157219 */ /* 0x184fe40000001209 */
[----:B------:R-:W-:-:S05]  /*adf0*/  SHF.R.U32.HI R6, RZ, R12, R9 ;  /* 0x0000000cff067219 */ /* 0x000fca0000011609 */
[----:B------:R-:W2:Y:S01]  /*ae00*/  LDC R27, c[0x0][0x638] ;  /* 0x00018e00ff1b7b82 */ /* 0x000ea20000000800 */
[-C--:B---3--:R-:W-:Y:S02]  /*ae10*/  SHF.L.U32 R8, R8, R25.reuse, RZ ;  /* 0x0000001908087219 */ /* 0x088fe400000006ff */
[-CC-:B------:R-:W-:Y:S02]  /*ae20*/  SHF.R.U64 R23, R21, R25.reuse, R6.reuse ;  /* 0x0000001915177219 */ /* 0x180fe40000001206 */
[----:B------:R-:W-:Y:S02]  /*ae30*/  LOP3.LUT R32, RZ, R8, RZ, 0x33, !PT ;  /* 0x00000008ff207212 */ /* 0x000fe400078e33ff */
[----:B------:R-:W-:Y:S01]  /*ae40*/  SHF.R.U32.HI R9, RZ, R25, R6 ;  /* 0x00000019ff097219 */ /* 0x000fe20000011606 */
[----:B------:R-:W3:Y:S01]  /*ae50*/  LDC R31, c[0x0][0x610] ;  /* 0x00018400ff1f7b82 */ /* 0x000ee20000000800 */
[----:B------:R-:W-:Y:S01]  /*ae60*/  IMAD.MOV.U32 R8, RZ, RZ, R23 ;  /* 0x000000ffff087224 */ /* 0x000fe200078e0017 */
[----:B------:R-:W-:Y:S06]  /*ae70*/  @!P0 BRA `(.L_x_291) ;  /* 0x0000000000288947 */ /* 0x000fec0003800000 */
        /* <DEDUP_REMOVED lines=10> */
.L_x_291:
[----:B------:R-:W-:Y:S02]  /*af20*/  ISETP.NE.AND P0, PT, R2, 0x1, PT ;  /* 0x000000010200780c */ /* 0x000fe40003f05270 */
[----:B-1----:R-:W-:Y:S01]  /*af30*/  SHF.R.U64 R6, R8, R26, R9 ;  /* 0x0000001a08067219 */ /* 0x002fe20000001209 */
[----:B0-----:R-:W-:Y:S01]  /*af40*/  VIADD R9, R20, 0xffffffff ;  /* 0xffffffff14097836 */ /* 0x001fe20000000000 */
[----:B------:R-:W-:Y:S02]  /*af50*/  SHF.L.U32 R30, R30, R25, RZ ;  /* 0x000000191e1e7219 */ /* 0x000fe400000006ff */
[----:B------:R-:W-:Y:S01]  /*af60*/  LOP3.LUT R5, R21, R32, RZ, 0xc0, !PT ;  /* 0x0000002015057212 */ /* 0x000fe200078ec0ff */
[----:B------:R-:W-:-:S04]  /*af70*/  IMAD.MOV R8, RZ, RZ, -R6 ;  /* 0x000000ffff087224 */ /* 0x000fc800078e0a06 */
[----:B------:R-:W-:Y:S01]  /*af80*/  IMAD R6, R30, R6, R5 ;  /* 0x000000061e067224 */ /* 0x000fe200078e0205 */
[----:B------:R-:W-:Y:S01]  /*af90*/  LOP3.LUT R5, R14, R9, RZ, 0xc0, !PT ;  /* 0x000000090e057212 */ /* 0x000fe200078ec0ff */
[----:B------:R-:W-:Y:S02]  /*afa0*/  @P0 IMAD R3, R7, R24, R4 ;  /* 0x0000001807030224 */ /* 0x000fe400078e0204 */
[----:B--2---:R-:W-:Y:S02]  /*afb0*/  IMAD R4, R8, R27, R23 ;  /* 0x0000001b08047224 */ /* 0x004fe400078e0217 */
[----:B---3--:R-:W-:Y:S02]  /*afc0*/  IMAD R3, R6, R31, R3 ;  /* 0x0000001f06037224 */ /* 0x008fe400078e0203 */
[----:B------:R-:W-:Y:S02]  /*afd0*/  IMAD R4, R4, R20, R5 ;  /* 0x0000001404047224 */ /* 0x000fe400078e0205 */
[----:B------:R-:W-:-:S02]  /*afe0*/  IMAD.MOV.U32 R8, RZ, RZ, 0x1 ;  /* 0x00000001ff087424 */ /* 0x000fc400078e00ff */
[----:B------:R-:W-:Y:S01]  /*aff0*/  IMAD.MOV.U32 R6, RZ, RZ, R22 ;  /* 0x000000ffff067224 */ /* 0x000fe200078e0016 */
[----:B------:R-:W-:Y:S02]  /*b000*/  SEL R21, R4, R3, !P0 ;  /* 0x0000000304157207 */ /* 0x000fe40004000000 */
[----:B------:R-:W-:-:S07]  /*b010*/  SEL R20, R3, R4, !P0 ;  /* 0x0000000403147207 */ /* 0x000fce0004000000 */
.L_x_289:
[----:B------:R-:W-:-:S08]  /*b020*/  NOP ;  /* 0x0000000000007918 */ /* 0x000fd00000000000 */
[----:B------:R-:W0:-:S00]  /*b030*/  USETMAXREG.DEALLOC.CTAPOOL 0x28 ;  /* 0x00000028000079c8 */ /* 0x000e0000080e0500 */
[----:B0-----:R-:W-:-:S13]  /*b040*/  ISETP.NE.AND P0, PT, R0, RZ, PT ;  /* 0x000000ff0000720c */ /* 0x001fda0003f05270 */
[----:B------:R-:W-:Y:S05]  /*b050*/  @P0 EXIT ;  /* 0x000000000000094d */ /* 0x000fea0003800000 */
[----:B------:R-:W-:Y:S01]  /*b060*/  LOP3.LUT P0, RZ, R8, 0xff, RZ, 0xc0, !PT ;  /* 0x000000ff08ff7812 */ /* 0x000fe2000780c0ff */
[----:B------:R-:W-:Y:S02]  /*b070*/  IMAD.MOV.U32 R0, RZ, RZ, 0x1 ;  /* 0x00000001ff007424 */ /* 0x000fe400078e00ff */
[----:B------:R-:W-:-:S10]  /*b080*/  IMAD.MOV.U32 R3, RZ, RZ, RZ ;  /* 0x000000ffff037224 */ /* 0x000fd400078e00ff */
[----:B------:R-:W-:Y:S05]  /*b090*/  @!P0 BRA `(.L_x_292) ;  /* 0x0000000c00488947 */ /* 0x000fea0003800000 */
[----:B------:R-:W0:Y:S01]  /*b0a0*/  LDC R0, c[0x0][0x28c] ;  /* 0x0000a300ff007b82 */ /* 0x000e220000000800 */
[----:B------:R-:W1:Y:S01]  /*b0b0*/  S2R R11, SR_CgaCtaId ;  /* 0x00000000000b7919 */ /* 0x000e620000008800 */
[----:B------:R-:W-:Y:S01]  /*b0c0*/  ULDC UR5, c[0x0][0x600] ;  /* 0x0001800000057ab9 */ /* 0x000fe20000000800 */
[----:B------:R-:W-:Y:S01]  /*b0d0*/  ULDC UR4, c[0x0][0xc] ;  /* 0x0000030000047ab9 */ /* 0x000fe20000000800 */
[----:B------:R-:W-:Y:S01]  /*b0e0*/  UIADD3 UR16, UR5, -0x1, URZ ;  /* 0xffffffff05107890 */ /* 0x000fe2000fffe03f */
[----:B------:R-:W-:Y:S01]  /*b0f0*/  BSSY B0, `(.L_x_292) ;  /* 0x00000cc000007945 */ /* 0x000fe20003800000 */
[----:B------:R-:W-:Y:S01]  /*b100*/  ULDC UR6, c[0x0][0x658] ;  /* 0x0001960000067ab9 */ /* 0x000fe20000000800 */
[----:B------:R-:W-:Y:S01]  /*b110*/  ULDC UR5, c[0x0][0x10] ;  /* 0x0000040000057ab9 */ /* 0x000fe20000000800 */
[----:B------:R-:W-:Y:S01]  /*b120*/  UMOV UR7, 0xffffffff ;  /* 0xffffffff00077882 */ /* 0x000fe20000000000 */
[----:B------:R-:W-:Y:S01]  /*b130*/  UMOV UR8, 0x1 ;  /* 0x0000000100087882 */ /* 0x000fe20000000000 */
[----:B------:R-:W-:Y:S01]  /*b140*/  UIMAD.WIDE.U32 UR4, UR4, UR5, URZ ;  /* 0x00000005040472a5 */ /* 0x000fe2000f8e003f */
[----:B------:R-:W-:Y:S01]  /*b150*/  IMAD.MOV.U32 R9, RZ, RZ, 0x1 ;  /* 0x00000001ff097424 */ /* 0x000fe200078e00ff */
[----:B------:R-:W-:Y:S01]  /*b160*/  USHF.L.U32 UR7, UR7, UR6, URZ ;  /* 0x0000000607077299 */ /* 0x000fe2000800063f */
[----:B------:R-:W-:Y:S01]  /*b170*/  LOP3.LUT R13, R19, 0x2, RZ, 0xfc, !PT ;  /* 0x00000002130d7812 */ /* 0x000fe200078efcff */
[----:B------:R-:W-:-:S02]  /*b180*/  USHF.L.U32 UR18, UR8, UR6, URZ ;  /* 0x0000000608127299 */ /* 0x000fc4000800063f */
[----:B------:R-:W-:Y:S01]  /*b190*/  ULOP3.LUT UR17, URZ, UR7, URZ, 0x33, !UPT ;  /* 0x000000073f117292 */ /* 0x000fe2000f8e333f */
[----:B------:R-:W-:Y:S01]  /*b1a0*/  ULDC UR6, c[0x0][0x14] ;  /* 0x0000050000067ab9 */ /* 0x000fe20000000800 */
[----:B------:R-:W-:Y:S01]  /*b1b0*/  ULDC.64 UR22, c[0x0][0x198] ;  /* 0x0000660000167ab9 */ /* 0x000fe20000000a00 */
[----:B------:R-:W-:Y:S02]  /*b1c0*/  UIMAD.WIDE.U32 UR20, UR4, UR6, URZ ;  /* 0x00000006041472a5 */ /* 0x000fe4000f8e003f */
[----:B------:R-:W-:Y:S01]  /*b1d0*/  UIMAD UR13, UR5, UR6, URZ ;  /* 0x00000006050d72a4 */ /* 0x000fe2000f8e023f */
[----:B0-----:R-:W-:-:S03]  /*b1e0*/  VIADD R0, R0, 0x1f ;  /* 0x0000001f00007836 */ /* 0x001fc60000000000 */
[----:B------:R-:W-:Y:S02]  /*b1f0*/  UIADD3 UR13, UR21, UR13, URZ ;  /* 0x0000000d150d7290 */ /* 0x000fe4000fffe03f */
[----:B------:R-:W-:-:S04]  /*b200*/  SHF.R.S32.HI R3, RZ, 0x1f, R0 ;  /* 0x0000001fff037819 */ /* 0x000fc80000011400 */
[----:B------:R-:W-:Y:S01]  /*b210*/  LEA.HI R8, R3, R0, RZ, 0x5 ;  /* 0x0000000003087211 */ /* 0x000fe200078f28ff */
[C---:B-1----:R-:W-:Y:S02]  /*b220*/  IMAD.SHL.U32 R10, R11.reuse, 0x40, RZ ;  /* 0x000000400b0a7824 */ /* 0x042fe400078e00ff */
[----:B------:R-:W-:Y:S01]  /*b230*/  IMAD.SHL.U32 R11, R11, 0x800, RZ ;  /* 0x000008000b0b7824 */ /* 0x000fe200078e00ff */
[----:B------:R-:W-:Y:S01]  /*b240*/  SHF.R.S32.HI R8, RZ, 0x5, R8 ;  /* 0x00000005ff087819 */ /* 0x000fe20000011408 */
[----:B------:R-:W-:Y:S01]  /*b250*/  IMAD.MOV.U32 R0, RZ, RZ, 0x1 ;  /* 0x00000001ff007424 */ /* 0x000fe200078e00ff */
[----:B------:R-:W-:Y:S01]  /*b260*/  LOP3.LUT R10, R10, 0x40, RZ, 0xc0, !PT ;  /* 0x000000400a0a7812 */ /* 0x000fe200078ec0ff */
[----:B------:R-:W-:Y:S01]  /*b270*/  IMAD.MOV.U32 R3, RZ, RZ, RZ ;  /* 0x000000ffff037224 */ /* 0x000fe200078e00ff */
[----:B------:R-:W-:Y:S01]  /*b280*/  LOP3.LUT R11, R11, 0x800, RZ, 0xc0, !PT ;  /* 0x000008000b0b7812 */ /* 0x000fe200078ec0ff */
[----:B------:R-:W-:-:S07]  /*b290*/  VIADD R12, R8, 0x1 ;  /* 0x00000001080c7836 */ /* 0x000fce0000000000 */
.L_x_303:
[----:B------:R-:W-:-:S03]  /*b2a0*/  UMOV UR4, 0xffffffff ;  /* 0xffffffff00047882 */ /* 0x000fc60000000000 */
[----:B------:R-:W-:Y:S05]  /*b2b0*/  BRA.DIV UR4, `(.L_x_293) ;  /* 0x0000000e04a87947 */ /* 0x000fea000b800000 */
[----:B------:R-:W-:-:S13]  /*b2c0*/  ELECT P6, URZ, PT ;  /* 0x00000000003f782f */ /* 0x000fda00038c0000 */
.L_x_314:
[----:B------:R-:W0:Y:S01]  /*b2d0*/  LDC R4, c[0x0][0x28c] ;  /* 0x0000a300ff047b82 */ /* 0x000e220000000800 */
[----:B------:R-:W-:Y:S01]  /*b2e0*/  BSSY B1, `(.L_x_294) ;  /* 0x0000038000017945 */ /* 0x000fe20003800000 */
[----:B0-----:R-:W-:-:S13]  /*b2f0*/  ISETP.LT.OR P6, PT, R4, 0x1, !P6 ;  /* 0x000000010400780c */ /* 0x001fda00077c1670 */
[----:B------:R-:W-:Y:S05]  /*b300*/  @P6 BRA `(.L_x_295) ;  /* 0x0000000000d46947 */ /* 0x000fea0003800000 */
[----:B------:R-:W-:Y:S02]  /*b310*/  IMAD R21, R21, 0x80, R10 ;  /* 0x0000008015157824 */ /* 0x000fe400078e020a */
[----:B------:R-:W-:Y:S02]  /*b320*/  IMAD.SHL.U32 R22, R20, 0x100, RZ ;  /* 0x0000010014167824 */ /* 0x000fe400078e00ff */
[----:B------:R-:W-:Y:S02]  /*b330*/  IMAD.MOV.U32 R24, RZ, RZ, RZ ;  /* 0x000000ffff187224 */ /* 0x000fe400078e00ff */
[----:B------:R-:W-:Y:S02]  /*b340*/  IMAD.MOV.U32 R4, RZ, RZ, R12 ;  /* 0x000000ffff047224 */ /* 0x000fe400078e000c */
[----:B------:R-:W-:Y:S02]  /*b350*/  IMAD.MOV.U32 R5, RZ, RZ, R0 ;  /* 0x000000ffff057224 */ /* 0x000fe400078e0000 */
[----:B------:R-:W-:-:S07]  /*b360*/  IMAD.MOV.U32 R14, RZ, RZ, R3 ;  /* 0x000000ffff0e7224 */ /* 0x000fce00078e0003 */
.L_x_298:
[----:B------:R-:W0:Y:S01]  /*b370*/  S2R R20, SR_CgaCtaId ;  /* 0x0000000000147919 */ /* 0x000e220000008800 */
[----:B------:R-:W-:Y:S02]  /*b380*/  MOV R7, 0x400 ;  /* 0x0000040000077802 */ /* 0x000fe40000000f00 */
[----:B------:R-:W-:-:S13]  /*b390*/  LOP3.LUT P1, RZ, R18, 0x7f, RZ, 0xc0, !PT ;  /* 0x0000007f12ff7812 */ /* 0x000fda000782c0ff */
[----:B------:R-:W1:Y:S01]  /*b3a0*/  @!P1 LDC R15, c[0x0][0x500] ;  /* 0x00014000ff0f9b82 */ /* 0x000e620000000800 */
[----:B0-----:R-:W-:Y:S02]  /*b3b0*/  LEA R23, R20, R7, 0x18 ;  /* 0x0000000714177211 */ /* 0x001fe400078ec0ff */
[----:B------:R-:W-:-:S03]  /*b3c0*/  SHF.L.U32 R7, R5, 0x1f, RZ ;  /* 0x0000001f05077819 */ /* 0x000fc600000006ff */
[----:B------:R-:W-:-:S04]  /*b3d0*/  IMAD R20, R14, 0x8, R23 ;  /* 0x000000080e147824 */ /* 0x000fc800078e0217 */
[----:B------:R-:W0:Y:S02]  /*b3e0*/  SYNCS.PHASECHK.TRANS64.TRYWAIT P0, [R20+URZ+0x20], R7 ;  /* 0x00002007140075a7 */ /* 0x000e24000800017f */
[----:B01----:R-:W-:Y:S05]  /*b3f0*/  @!P0 BRA `(.L_x_296) ;  /* 0x0000000c00788947 */ /* 0x003fea0003800000 */
.L_x_315:
[----:B0-----:R-:W-:Y:S01]  /*b400*/  PRMT R7, R13, 0x9910, RZ ;  /* 0x000099100d077816 */ /* 0x001fe200000000ff */
[----:B------:R0:W-:Y:S03]  /*b410*/  @!P1 SYNCS.ARRIVE.TRANS64 RZ, [R20+URZ], R15 ;  /* 0x0000000f14ff99a7 */ /* 0x0001e6000800003f */
[----:B------:R-:W-:-:S13]  /*b420*/  ISETP.NE.AND P0, PT, R7, 0x2, PT ;  /* 0x000000020700780c */ /* 0x000fda0003f05270 */
[----:B0-----:R-:W-:Y:S05]  /*b430*/  @P0 BRA `(.L_x_297) ;  /* 0x0000000000040947 */ /* 0x001fea0003800000 */
[----:B------:R-:W-:Y:S01]  /*b440*/  BPT.TRAP 0x1 ;  /* 0x000000040000795c */ /* 0x000fe20000300000 */
.L_x_297:
[----:B------:R-:W-:Y:S01]  /*b450*/  IMAD R7, R14, 0x1000, R11 ;  /* 0x000010000e077824 */ /* 0x000fe200078e020b */
[----:B------:R-:W-:Y:S01]  /*b460*/  R2UR UR9, R20 ;  /* 0x00000000140972ca */ /* 0x000fe200000e0000 */
[--C-:B------:R-:W-:Y:S01]  /*b470*/  IMAD R15, R14, 0x8000, R23.reuse ;  /* 0x000080000e0f7824 */ /* 0x100fe200078e0217 */
[----:B------:R-:W-:Y:S01]  /*b480*/  UIADD3 UR4, UP0, UR22, 0xf0, URZ ;  /* 0x000000f016047890 */ /* 0x000fe2000ff1e03f */
[----:B------:R-:W-:Y:S01]  /*b490*/  IMAD R7, R7, 0x4, R23 ;  /* 0x0000000407077824 */ /* 0x000fe200078e0217 */
[----:B------:R-:W-:Y:S01]  /*b4a0*/  R2UR UR11, R22 ;  /* 0x00000000160b72ca */ /* 0x000fe200000e0000 */
[----:B------:R-:W-:Y:S01]  /*b4b0*/  VIADD R4, R4, 0xffffffff ;  /* 0xffffffff04047836 */ /* 0x000fe20000000000 */
[----:B------:R-:W-:Y:S01]  /*b4c0*/  R2UR UR5, R15 ;  /* 0x000000000f0572ca */ /* 0x000fe200000e0000 */
[----:B------:R-:W-:Y:S01]  /*b4d0*/  UIADD3 UR24, UP1, UR22, 0x1f0, URZ ;  /* 0x000001f016187890 */ /* 0x000fe2000ff3e03f */
[----:B------:R-:W-:Y:S01]  /*b4e0*/  R2UR UR8, R7 ;  /* 0x00000000070872ca */ /* 0x000fe200000e0000 */
[----:B------:R-:W-:Y:S01]  /*b4f0*/  VIADD R14, R14, 0x1 ;  /* 0x000000010e0e7836 */ /* 0x000fe20000000000 */
[----:B------:R-:W-:Y:S01]  /*b500*/  R2UR UR10, R24 ;  /* 0x00000000180a72ca */ /* 0x000fe200000e0000 */
[----:B------:R-:W-:Y:S01]  /*b510*/  UIADD3.X UR25, URZ, UR23, URZ, UP1, !UPT ;  /* 0x000000173f197290 */ /* 0x000fe20008ffe43f */
[----:B------:R-:W-:Y:S01]  /*b520*/  R2UR UR12, R6 ;  /* 0x00000000060c72ca */ /* 0x000fe200000e0000 */
[----:B------:R-:W-:Y:S01]  /*b530*/  UMOV UR6, 0x0 ;  /* 0x0000000000067882 */ /* 0x000fe20000000000 */
[----:B------:R-:W-:Y:S01]  /*b540*/  R2UR UR19, R21 ;  /* 0x00000000151372ca */ /* 0x000fe200000e0000 */
[----:B------:R-:W-:Y:S01]  /*b550*/  UMOV UR7, 0x10000000 ;  /* 0x1000000000077882 */ /* 0x000fe20000000000 */
[----:B------:R-:W-:Y:S01]  /*b560*/  ISETP.GT.AND P1, PT, R4, 0x1, PT ;  /* 0x000000010400780c */ /* 0x000fe20003f24270 */
[----:B------:R-:W-:Y:S01]  /*b570*/  UMOV UR26, 0x30000 ;  /* 0x00030000001a7882 */ /* 0x000fe20000000000 */
[----:B------:R-:W-:Y:S01]  /*b580*/  ISETP.NE.AND P0, PT, R14, 0x4, PT ;  /* 0x000000040e00780c */ /* 0x000fe20003f05270 */
[----:B------:R-:W-:Y:S01]  /*b590*/  UIADD3 UR14, UR5, 0x100, URZ ;  /* 0x00000100050e7890 */ /* 0x000fe2000fffe03f */
[----:B------:R-:W-:Y:S01]  /*b5a0*/  VIADD R24, R24, 0x20 ;  /* 0x0000002018187836 */ /* 0x000fe20000000000 */
[----:B------:R-:W-:Y:S01]  /*b5b0*/  UIADD3.X UR5, URZ, UR23, URZ, UP0, !UPT ;  /* 0x000000173f057290 */ /* 0x000fe200087fe43f */
[----:B------:R-:W-:Y:S01]  /*b5c0*/  SEL R20, RZ, 0x1, P0 ;  /* 0x00000001ff147807 */ /* 0x000fe20000000000 */
[----:B------:R-:W-:Y:S01]  /*b5d0*/  UIADD3 UR15, UR8, 0x20100, URZ ;  /* 0x00020100080f7890 */ /* 0x000fe2000fffe03f */
[----:B------:R-:W-:-:S02]  /*b5e0*/  SEL R14, R14, RZ, P0 ;  /* 0x000000ff0e0e7207 */ /* 0x000fc40000000000 */
[----:B------:R-:W-:Y:S01]  /*b5f0*/  UMOV UR8, UR14 ;  /* 0x0000000e00087c82 */ /* 0x000fe20008000000 */
[----:B------:R-:W-:-:S03]  /*b600*/  LOP3.LUT R5, R5, R20, RZ, 0x3c, !PT ;  /* 0x0000001405057212 */ /* 0x000fc600078e3cff */
[----:B------:R0:W-:Y:S02]  /*b610*/  UTMALDG.3D [UR8], [UR4], desc[UR6] ;  /* 0x00000608040075b4 */ /* 0x0001e40008011000 */
[----:B0-----:R-:W-:Y:S01]  /*b620*/  UMOV UR8, UR15 ;  /* 0x0000000f00087c82 */ /* 0x001fe20008000000 */
[----:B------:R-:W-:Y:S02]  /*b630*/  UMOV UR11, UR19 ;  /* 0x00000013000b7c82 */ /* 0x000fe40008000000 */
[----:B------:R0:W-:Y:S02]  /*b640*/  UTMALDG.3D.MULTICAST [UR8], [UR24], UR26, desc[UR6] ;  /* 0x00000608180073b4 */ /* 0x0001e4000801181a */
[----:B0-----:R-:W-:Y:S05]  /*b650*/  @P1 BRA `(.L_x_298) ;  /* 0xfffffffc00441947 */ /* 0x001fea000383ffff */
.L_x_295:
[----:B------:R-:W-:Y:S05]  /*b660*/  BSYNC B1 ;  /* 0x0000000000017941 */ /* 0x000fea0003800000 */
.L_x_294:
[----:B------:R-:W-:Y:S01]  /*b670*/  LOP3.LUT P1, RZ, R9, 0xff, RZ, 0xc0, !PT ;  /* 0x000000ff09ff7812 */ /* 0x000fe2000782c0ff */
[----:B------:R-:W-:Y:S01]  /*b680*/  IMAD.IADD R3, R8, 0x1, R3 ;  /* 0x0000000108037824 */ /* 0x000fe200078e0203 */
[----:B------:R-:W-:Y:S01]  /*b690*/  IADD3 R16, P2, R16, UR20, RZ ;  /* 0x0000001410107c10 */ /* 0x000fe2000ff5e0ff */
[----:B------:R-:W-:Y:S01]  /*b6a0*/  ULDC.64 UR4, c[0x0][0x650] ;  /* 0x0001940000047ab9 */ /* 0x000fe20000000a00 */
[----:B------:R-:W-:Y:S01]  /*b6b0*/  BSSY B1, `(.L_x_299) ;  /* 0x000006d000017945 */ /* 0x000fe20003800000 */
[----:B------:R-:W-:Y:S01]  /*b6c0*/  IMAD.MOV.U32 R20, RZ, RZ, -0x1 ;  /* 0xffffffffff147424 */ /* 0x000fe200078e00ff */
[----:B------:R-:W-:Y:S01]  /*b6d0*/  ISETP.GT.U32.AND P0, PT, R3, 0x3, PT ;  /* 0x000000030300780c */ /* 0x000fe20003f04070 */
[----:B------:R-:W-:Y:S01]  /*b6e0*/  IMAD.MOV.U32 R21, RZ, RZ, -0x1 ;  /* 0xffffffffff157424 */ /* 0x000fe200078e00ff */
[----:B------:R-:W-:Y:S02]  /*b6f0*/  SHF.R.U32.HI R4, RZ, 0x2, R3 ;  /* 0x00000002ff047819 */ /* 0x000fe40000011603 */
[----:B------:R-:W-:-:S02]  /*b700*/  ISETP.LT.U32.AND P0, PT, R8, 0x4, P0 ;  /* 0x000000040800780c */ /* 0x000fc40000701070 */
[----:B------:R-:W-:Y:S01]  /*b710*/  IADD3.X R17, R17, UR13, RZ, P2, !PT ;  /* 0x0000000d11117c10 */ /* 0x000fe200097fe4ff */
[----:B------:R-:W0:Y:S01]  /*b720*/  @P1 S2R R6, SR_CgaCtaId ;  /* 0x0000000000061919 */ /* 0x000e220000008800 */
[----:B------:R-:W-:Y:S02]  /*b730*/  @P1 MOV R5, 0x400 ;  /* 0x0000040000051802 */ /* 0x000fe40000000f00 */
[----:B------:R-:W-:Y:S02]  /*b740*/  ISETP.GE.U32.AND P2, PT, R16, UR4, PT ;  /* 0x0000000410007c0c */ /* 0x000fe4000bf46070 */
[----:B------:R-:W-:Y:S02]  /*b750*/  LOP3.LUT R4, R4, 0x1, RZ, 0xc0, !PT ;  /* 0x0000000104047812 */ /* 0x000fe400078ec0ff */
[----:B------:R-:W-:Y:S02]  /*b760*/  LOP3.LUT R3, R3, 0x3, RZ, 0xc0, !PT ;  /* 0x0000000303037812 */ /* 0x000fe400078ec0ff */
[----:B------:R-:W-:-:S02]  /*b770*/  PRMT R9, RZ, 0x7610, R9 ;  /* 0x00007610ff097816 */ /* 0x000fc40000000009 */
[----:B0-----:R-:W-:Y:S01]  /*b780*/  @P1 LEA R5, R6, R5, 0x18 ;  /* 0x0000000506051211 */ /* 0x001fe200078ec0ff */
[----:B------:R-:W-:-:S03]  /*b790*/  IMAD.MOV.U32 R6, RZ, RZ, -0x1 ;  /* 0xffffffffff067424 */ /* 0x000fc600078e00ff */
[----:B------:R0:W-:Y:S01]  /*b7a0*/  @P1 SYNCS.ARRIVE.TRANS64.A1T0 RZ, [R5+URZ+0x58], RZ ;  /* 0x000058ff05ff19a7 */ /* 0x0001e2000810003f */
[----:B------:R-:W-:-:S04]  /*b7b0*/  ISETP.NE.U32.AND P1, PT, R4, 0x1, PT ;  /* 0x000000010400780c */ /* 0x000fc80003f25070 */
[----:B------:R-:W-:Y:S02]  /*b7c0*/  ISETP.GT.U32.AND P1, PT, R8, 0x3, !P1 ;  /* 0x000000030800780c */ /* 0x000fe40004f24070 */
[----:B0-----:R-:W-:Y:S02]  /*b7d0*/  SEL R5, RZ, 0x1, !P0 ;  /* 0x00000001ff057807 */ /* 0x001fe40004000000 */
[----:B------:R-:W-:Y:S02]  /*b7e0*/  ISETP.GE.U32.AND.EX P0, PT, R17, UR5, PT, P2 ;  /* 0x0000000511007c0c */ /* 0x000fe4000bf06120 */
[----:B------:R-:W-:-:S04]  /*b7f0*/  SEL R4, RZ, 0x1, !P1 ;  /* 0x00000001ff047807 */ /* 0x000fc80004800000 */
[----:B------:R-:W-:Y:S02]  /*b800*/  LOP3.LUT R0, R4, R0, R5, 0x96, !PT ;  /* 0x0000000004007212 */ /* 0x000fe400078e9605 */
[----:B------:R-:W-:-:S05]  /*b810*/  PRMT R4, RZ, 0x7610, R4 ;  /* 0x00007610ff047816 */ /* 0x000fca0000000004 */
[----:B------:R-:W-:Y:S05]  /*b820*/  @P0 BRA `(.L_x_300) ;  /* 0x0000000400540947 */ /* 0x000fea0003800000 */
[----:B------:R-:W0:Y:S01]  /*b830*/  S2R R15, SR_CTAID.X ;  /* 0x00000000000f7919 */ /* 0x000e220000002500 */
[----:B------:R-:W-:Y:S01]  /*b840*/  ULDC.64 UR4, c[0x0][0x628] ;  /* 0x00018a0000047ab9 */ /* 0x000fe20000000a00 */
[----:B------:R-:W-:Y:S01]  /*b850*/  ULDC UR7, c[0x0][0x630] ;  /* 0x00018c0000077ab9 */ /* 0x000fe20000000800 */
[----:B------:R-:W-:Y:S01]  /*b860*/  ISETP.NE.U32.AND P0, PT, RZ, UR4, PT ;  /* 0x00000004ff007c0c */ /* 0x000fe2000bf05070 */
[----:B------:R-:W1:Y:S01]  /*b870*/  S2R R20, SR_CTAID.Y ;  /* 0x0000000000147919 */ /* 0x000e620000002600 */
[----:B------:R-:W-:Y:S01]  /*b880*/  ULDC UR8, c[0x0][0x150] ;  /* 0x0000540000087ab9 */ /* 0x000fe20000000800 */
[----:B------:R-:W-:Y:S01]  /*b890*/  IMAD.MOV.U32 R4, RZ, RZ, R16 ;  /* 0x000000ffff047224 */ /* 0x000fe200078e0010 */
[----:B------:R-:W-:Y:S01]  /*b8a0*/  ISETP.NE.AND.EX P0, PT, RZ, UR5, PT, P0 ;  /* 0x00000005ff007c0c */ /* 0x000fe2000bf05300 */
[----:B------:R-:W-:Y:S01]  /*b8b0*/  IMAD.MOV.U32 R5, RZ, RZ, R17 ;  /* 0x000000ffff057224 */ /* 0x000fe200078e0011 */
[----:B0-----:R-:W-:-:S11]  /*b8c0*/  I2FP.F32.U32 R22, R15 ;  /* 0x0000000f00167245 */ /* 0x001fd60000201000 */
[----:B------:R-:W-:Y:S05]  /*b8d0*/  @!P0 BRA `(.L_x_301) ;  /* 0x0000000000288947 */ /* 0x000fea0003800000 */
[----:B------:R-:W-:Y:S02]  /*b8e0*/  ULDC UR6, c[0x0][0x634] ;  /* 0x00018d0000067ab9 */ /* 0x000fe40000000800 */
[----:B------:R-:W-:-:S05]  /*b8f0*/  IADD3 R5, P0, R16, UR6, RZ ;  /* 0x0000000610057c10 */ /* 0x000fca000ff1e0ff */
[----:B------:R-:W-:-:S04]  /*b900*/  IMAD.X R21, RZ, RZ, R17, P0 ;  /* 0x000000ffff157224 */ /* 0x000fc800000e0611 */
[----:B------:R-:W-:-:S04]  /*b910*/  IMAD.WIDE.U32 R6, R21, UR4, RZ ;  /* 0x0000000415067c25 */ /* 0x000fc8000f8e00ff */
[----:B------:R-:W-:-:S04]  /*b920*/  IMAD.WIDE.U32 R6, P0, R5, UR5, R6 ;  /* 0x0000000505067c25 */ /* 0x000fc8000f800006 */
[----:B------:R-:W-:-:S04]  /*b930*/  IMAD.WIDE.U32 R4, R5, UR4, RZ ;  /* 0x0000000405047c25 */ /* 0x000fc8000f8e00ff */
[----:B------:R-:W-:Y:S01]  /*b940*/  IMAD.MOV.U32 R4, RZ, RZ, R7 ;  /* 0x000000ffff047224 */ /* 0x000fe200078e0007 */
[----:B------:R-:W-:Y:S01]  /*b950*/  IADD3 RZ, P1, R5, R6, RZ ;  /* 0x0000000605ff7210 */ /* 0x000fe20007f3e0ff */
[----:B------:R-:W-:-:S04]  /*b960*/  IMAD.X R5, RZ, RZ, RZ, P0 ;  /* 0x000000ffff057224 */ /* 0x000fc800000e06ff */
[----:B------:R-:W-:-:S08]  /*b970*/  IMAD.WIDE.U32.X R4, R21, UR5, R4, P1 ;  /* 0x0000000515047c25 */ /* 0x000fd000088e0404 */
.L_x_301:
[--C-:B------:R-:W-:Y:S01]  /*b980*/  SHF.R.U64 R14, R4, UR7, R5.reuse ;  /* 0x00000007040e7c19 */ /* 0x100fe20008001205 */
[----:B------:R-:W-:Y:S01]  /*b990*/  FMUL R22, R22, UR8 ;  /* 0x0000000816167c20 */ /* 0x000fe20008400000 */
[----:B------:R-:W-:Y:S01]  /*b9a0*/  SHF.R.U32.HI R4, RZ, UR7, R5 ;  /* 0x00000007ff047c19 */ /* 0x000fe20008011605 */
[----:B------:R-:W0:Y:S01]  /*b9b0*/  LDC R6, c[0x0][0x144] ;  /* 0x00005100ff067b82 */ /* 0x000e220000000800 */
[----:B------:R-:W-:Y:S01]  /*b9c0*/  IADD3 R5, P0, RZ, -R14, RZ ;  /* 0x8000000eff057210 */ /* 0x000fe20007f1e0ff */
[----:B------:R-:W-:Y:S01]  /*b9d0*/  ULDC UR6, c[0x0][0x154] ;  /* 0x0000550000067ab9 */ /* 0x000fe20000000800 */
[----:B-1----:R-:W-:Y:S01]  /*b9e0*/  I2FP.F32.U32 R7, R20 ;  /* 0x0000001400077245 */ /* 0x002fe20000201000 */
[----:B------:R-:W1:Y:S01]  /*b9f0*/  F2I.U32.TRUNC.NTZ R22, R22 ;  /* 0x0000001600167305 */ /* 0x000e62000020f000 */
[----:B------:R-:W-:Y:S01]  /*ba00*/  ULDC.64 UR4, c[0x0][0x620] ;  /* 0x0001880000047ab9 */ /* 0x000fe20000000a00 */
[----:B------:R-:W-:Y:S01]  /*ba10*/  IMAD.X R4, RZ, RZ, ~R4, P0 ;  /* 0x000000ffff047224 */ /* 0x000fe200000e0e04 */
[----:B------:R-:W-:Y:S01]  /*ba20*/  ISETP.NE.AND P2, PT, R2, 0x1, PT ;  /* 0x000000010200780c */ /* 0x000fe20003f45270 */
[----:B------:R-:W-:Y:S01]  /*ba30*/  FMUL R23, R7, UR6 ;  /* 0x0000000607177c20 */ /* 0x000fe20008400000 */
[----:B------:R-:W2:Y:S01]  /*ba40*/  LDC R25, c[0x0][0x148] ;  /* 0x00005200ff197b82 */ /* 0x000ea20000000800 */
[----:B------:R-:W-:Y:S01]  /*ba50*/  IMAD R4, R4, UR4, RZ ;  /* 0x0000000404047c24 */ /* 0x000fe2000f8e02ff */
[----:B------:R-:W-:-:S02]  /*ba60*/  ULDC.64 UR6, c[0x0][0x640] ;  /* 0x0001900000067ab9 */ /* 0x000fc40000000a00 */
[----:B------:R-:W-:Y:S01]  /*ba70*/  ISETP.NE.U32.AND P0, PT, RZ, UR6, PT ;  /* 0x00000006ff007c0c */ /* 0x000fe2000bf05070 */
[----:B------:R-:W3:Y:S01]  /*ba80*/  F2I.U32.TRUNC.NTZ R23, R23 ;  /* 0x0000001700177305 */ /* 0x000ee2000020f000 */
[C---:B------:R-:W-:Y:S02]  /*ba90*/  IMAD R7, R5.reuse, UR5, R4 ;  /* 0x0000000505077c24 */ /* 0x040fe4000f8e0204 */
[----:B------:R-:W-:Y:S01]  /*baa0*/  IMAD.WIDE.U32 R4, R5, UR4, R16 ;  /* 0x0000000405047c25 */ /* 0x000fe2000f8e0010 */
[----:B------:R-:W-:Y:S01]  /*bab0*/  ULDC UR4, c[0x0][0x618] ;  /* 0x0001860000047ab9 */ /* 0x000fe20000000800 */
[----:B------:R-:W-:Y:S02]  /*bac0*/  ISETP.NE.AND.EX P0, PT, RZ, UR7, PT, P0 ;  /* 0x00000007ff007c0c */ /* 0x000fe4000bf05300 */
[----:B------:R-:W-:Y:S02]  /*bad0*/  IMAD.IADD R5, R5, 0x1, R7 ;  /* 0x0000000105057824 */ /* 0x000fe400078e0207 */
[----:B-1----:R-:W-:-:S03]  /*bae0*/  IMAD.MOV R22, RZ, RZ, -R22 ;  /* 0x000000ffff167224 */ /* 0x002fc600078e0a16 */
[----:B------:R-:W-:Y:S01]  /*baf0*/  SHF.R.U64 R21, R4, UR4, R5 ;  /* 0x0000000404157c19 */ /* 0x000fe20008001205 */
[----:B0-----:R-:W-:Y:S01]  /*bb00*/  IMAD R15, R6, R22, R15 ;  /* 0x00000016060f7224 */ /* 0x001fe200078e020f */
[----:B------:R-:W-:Y:S01]  /*bb10*/  SHF.R.U32.HI R4, RZ, UR4, R5 ;  /* 0x00000004ff047c19 */ /* 0x000fe20008011605 */
[----:B------:R-:W-:Y:S01]  /*bb20*/  ULDC UR4, c[0x0][0x608] ;  /* 0x0001820000047ab9 */ /* 0x000fe20000000800 */
[----:B---3--:R-:W-:Y:S02]  /*bb30*/  IMAD.MOV R6, RZ, RZ, -R23 ;  /* 0x000000ffff067224 */ /* 0x008fe400078e0a17 */
[--C-:B------:R-:W-:Y:S02]  /*bb40*/  SHF.R.U64 R22, R21, UR4, R4.reuse ;  /* 0x0000000415167c19 */ /* 0x100fe40008001204 */
[----:B------:R-:W-:Y:S01]  /*bb50*/  SHF.R.U32.HI R5, RZ, UR4, R4 ;  /* 0x00000004ff057c19 */ /* 0x000fe20008011604 */
[----:B------:R-:W-:Y:S01]  /*bb60*/  ULDC UR4, c[0x0][0x658] ;  /* 0x0001960000047ab9 */ /* 0x000fe20000000800 */
[----:B--2---:R-:W-:-:S02]  /*bb70*/  @P2 IMAD R15, R25, R6, R20 ;  /* 0x00000006190f2224 */ /* 0x004fc400078e0214 */
[--C-:B------:R-:W-:Y:S02]  /*bb80*/  SHF.R.U64 R20, R22, UR4, R5.reuse ;  /* 0x0000000416147c19 */ /* 0x100fe40008001205 */
[----:B------:R-:W-:-:S03]  /*bb90*/  SHF.R.U32.HI R23, RZ, UR4, R5 ;  /* 0x00000004ff177c19 */ /* 0x000fc60008011605 */
[----:B------:R-:W-:Y:S02]  /*bba0*/  IMAD.MOV.U32 R6, RZ, RZ, R20 ;  /* 0x000000ffff067224 */ /* 0x000fe400078e0014 */
[----:B------:R-:W-:Y:S01]  /*bbb0*/  IMAD.MOV.U32 R5, RZ, RZ, R23 ;  /* 0x000000ffff057224 */ /* 0x000fe200078e0017 */
[----:B------:R-:W-:Y:S06]  /*bbc0*/  @!P0 BRA `(.L_x_302) ;  /* 0x00000000002c8947 */ /* 0x000fec0003800000 */
        /* <DEDUP_REMOVED lines=9> */
[----:B------:R-:W-:-:S04]  /*bc60*/  IMAD.WIDE.U32.X R4, R23, UR7, R4, P1 ;  /* 0x0000000717047c25 */ /* 0x000fc800088e0404 */
[----:B------:R-:W-:-:S07]  /*bc70*/  IMAD.MOV.U32 R6, RZ, RZ, R4 ;  /* 0x000000ffff067224 */ /* 0x000fce00078e0004 */
.L_x_302:
[----:B------:R-:W-:Y:S01]  /*bc80*/  ULDC UR4, c[0x0][0x648] ;  /* 0x0001920000047ab9 */ /* 0x000fe20000000800 */
[----:B------:R-:W-:Y:S01]  /*bc90*/  LOP3.LUT R4, R22, UR17, RZ, 0xc0, !PT ;  /* 0x0000001116047c12 */ /* 0x000fe2000f8ec0ff */
[----:B------:R-:W-:Y:S01]  /*bca0*/  ULDC UR5, c[0x0][0x610] ;  /* 0x0001840000057ab9 */ /* 0x000fe20000000800 */
[----:B------:R-:W-:Y:S01]  /*bcb0*/  SHF.R.U64 R5, R6, UR4, R5 ;  /* 0x0000000406057c19 */ /* 0x000fe20008001205 */
[----:B------:R-:W-:Y:S01]  /*bcc0*/  ULDC UR4, c[0x0][0x638] ;  /* 0x00018e0000047ab9 */ /* 0x000fe20000000800 */
[----:B------:R-:W-:Y:S01]  /*bcd0*/  LOP3.LUT R21, R21, UR16, RZ, 0xc0, !PT ;  /* 0x0000001015157c12 */ /* 0x000fe2000f8ec0ff */
[----:B------:R-:W-:Y:S02]  /*bce0*/  IMAD.MOV.U32 R6, RZ, RZ, R14 ;  /* 0x000000ffff067224 */ /* 0x000fe400078e000e */
[----:B------:R-:W-:Y:S02]  /*bcf0*/  IMAD.MOV R7, RZ, RZ, -R5 ;  /* 0x000000ffff077224 */ /* 0x000fe400078e0a05 */
[----:B------:R-:W-:-:S02]  /*bd00*/  IMAD R4, R5, UR18, R4 ;  /* 0x0000001205047c24 */ /* 0x000fc4000f8e0204 */
[----:B------:R-:W-:Y:S01]  /*bd10*/  IMAD R20, R7, UR4, R20 ;  /* 0x0000000407147c24 */ /* 0x000fe2000f8e0214 */
[----:B------:R-:W-:Y:S01]  /*bd20*/  ULDC UR4, c[0x0][0x600] ;  /* 0x0001800000047ab9 */ /* 0x000fe20000000800 */
[----:B------:R-:W-:Y:S02]  /*bd30*/  IMAD R15, R4, UR5, R15 ;  /* 0x00000005040f7c24 */ /* 0x000fe4000f8e020f */
[----:B------:R-:W-:Y:S02]  /*bd40*/  IMAD R20, R20, UR4, R21 ;  /* 0x0000000414147c24 */ /* 0x000fe4000f8e0215 */
[----:B------:R-:W-:-:S03]  /*bd50*/  IMAD.MOV.U32 R4, RZ, RZ, 0x1 ;  /* 0x00000001ff047424 */ /* 0x000fc600078e00ff */
[----:B------:R-:W-:Y:S02]  /*bd60*/  SEL R21, R20, R15, !P2 ;  /* 0x0000000f14157207 */ /* 0x000fe40005000000 */
[----:B------:R-:W-:-:S07]  /*bd70*/  SEL R20, R15, R20, !P2 ;  /* 0x000000140f147207 */ /* 0x000fce0005000000 */
.L_x_300:
[----:B------:R-:W-:Y:S05]  /*bd80*/  BSYNC B1 ;  /* 0x0000000000017941 */ /* 0x000fea0003800000 */
.L_x_299:
[----:B------:R-:W-:-:S13]  /*bd90*/  LOP3.LUT P0, RZ, R4, 0xff, RZ, 0xc0, !PT ;  /* 0x000000ff04ff7812 */ /* 0x000fda000780c0ff */
[----:B------:R-:W-:Y:S05]  /*bda0*/  @P0 BRA `(.L_x_303) ;  /* 0xfffffff4003c0947 */ /* 0x000fea000383ffff */
[----:B------:R-:W-:Y:S05]  /*bdb0*/  BSYNC B0 ;  /* 0x0000000000007941 */ /* 0x000fea0003800000 */
.L_x_292:
[----:B------:R-:W-:-:S03]  /*bdc0*/  UMOV UR4, 0xffffffff ;  /* 0xffffffff00047882 */ /* 0x000fc60000000000 */
[----:B------:R-:W-:Y:S05]  /*bdd0*/  BRA.DIV UR4, `(.L_x_304) ;  /* 0x0000000604147947 */ /* 0x000fea000b800000 */
[----:B------:R-:W-:-:S13]  /*bde0*/  ELECT P6, URZ, PT ;  /* 0x00000000003f782f */ /* 0x000fda00038c0000 */
.L_x_318:
[----:B------:R-:W-:Y:S04]  /*bdf0*/  BSSY B0, `(.L_x_305) ;  /* 0x000002b000007945 */ /* 0x000fe80003800000 */
[----:B------:R-:W-:Y:S05]  /*be00*/  @!P6 BRA `(.L_x_306) ;  /* 0x0000000000a4e947 */ /* 0x000fea0003800000 */
[----:B------:R-:W-:-:S04]  /*be10*/  LOP3.LUT R19, R19, 0x2, RZ, 0xfc, !PT ;  /* 0x0000000213137812 */ /* 0x000fc800078efcff */
[----:B------:R-:W-:-:S13]  /*be20*/  ISETP.NE.AND P0, PT, R19, 0x3, PT ;  /* 0x000000031300780c */ /* 0x000fda0003f05270 */
[----:B------:R-:W-:Y:S05]  /*be30*/  @!P0 BRA `(.L_x_307) ;  /* 0x0000000000048947 */ /* 0x000fea0003800000 */
[----:B------:R-:W-:Y:S01]  /*be40*/  BPT.TRAP 0x1 ;  /* 0x000000040000795c */ /* 0x000fe20000300000 */
.L_x_307:
[----:B------:R-:W0:Y:S01]  /*be50*/  S2R R5, SR_CgaCtaId ;  /* 0x0000000000057919 */ /* 0x000e220000008800 */
[----:B------:R-:W-:Y:S02]  /*be60*/  MOV R2, 0x400 ;  /* 0x0000040000027802 */ /* 0x000fe40000000f00 */
[----:B------:R-:W-:Y:S02]  /*be70*/  SHF.L.U32 R4, R0, 0x1f, RZ ;  /* 0x0000001f00047819 */ /* 0x000fe400000006ff */
[----:B0-----:R-:W-:-:S05]  /*be80*/  LEA R2, R5, R2, 0x18 ;  /* 0x0000000205027211 */ /* 0x001fca00078ec0ff */
[----:B------:R-:W-:-:S04]  /*be90*/  VIADD R2, R2, 0x20 ;  /* 0x0000002002027836 */ /* 0x000fc80000000000 */
[C---:B------:R-:W-:Y:S02]  /*bea0*/  IMAD R7, R3.reuse, 0x8, R2 ;  /* 0x0000000803077824 */ /* 0x040fe400078e0202 */
[----:B------:R-:W-:Y:S02]  /*beb0*/  VIADD R3, R3, 0x1 ;  /* 0x0000000103037836 */ /* 0x000fe40000000000 */
[----:B------:R-:W0:Y:S03]  /*bec0*/  SYNCS.PHASECHK.TRANS64.TRYWAIT P0, [R7+URZ], R4 ;  /* 0x00000004070075a7 */ /* 0x000e26000800017f */
[----:B------:R-:W-:-:S04]  /*bed0*/  ISETP.NE.AND P1, PT, R3, 0x4, PT ;  /* 0x000000040300780c */ /* 0x000fc80003f25270 */
[----:B------:R-:W-:Y:S02]  /*bee0*/  SEL R5, RZ, 0x1, P1 ;  /* 0x00000001ff057807 */ /* 0x000fe40000800000 */
[----:B------:R-:W-:Y:S02]  /*bef0*/  SEL R3, R3, RZ, P1 ;  /* 0x000000ff03037207 */ /* 0x000fe40000800000 */
[----:B------:R-:W-:-:S03]  /*bf00*/  LOP3.LUT R6, R0, R5, RZ, 0x3c, !PT ;  /* 0x0000000500067212 */ /* 0x000fc600078e3cff */
[----:B------:R-:W-:Y:S01]  /*bf10*/  IMAD R8, R3, 0x8, R2 ;  /* 0x0000000803087824 */ /* 0x000fe200078e0202 */
[----:B------:R-:W-:Y:S01]  /*bf20*/  SHF.L.U32 R5, R6, 0x1f, RZ ;  /* 0x0000001f06057819 */ /* 0x000fe200000006ff */
[----:B0-----:R-:W-:Y:S06]  /*bf30*/  @!P0 BRA `(.L_x_308) ;  /* 0x0000000000dc8947 */ /* 0x001fec0003800000 */
.L_x_319:
[----:B------:R-:W1:Y:S01]  /*bf40*/  SYNCS.PHASECHK.TRANS64.TRYWAIT P0, [R8+URZ], R5 ;  /* 0x00000005080075a7 */ /* 0x000e62000800017f */
[----:B------:R-:W-:-:S05]  /*bf50*/  VIADD R0, R3, 0x1 ;  /* 0x0000000103007836 */ /* 0x000fca0000000000 */
[----:B------:R-:W-:-:S04]  /*bf60*/  ISETP.NE.AND P1, PT, R0, 0x4, PT ;  /* 0x000000040000780c */ /* 0x000fc80003f25270 */
[----:B------:R-:W-:Y:S02]  /*bf70*/  SEL R3, RZ, 0x1, P1 ;  /* 0x00000001ff037807 */ /* 0x000fe40000800000 */
[----:B0-----:R-:W-:Y:S02]  /*bf80*/  SEL R7, R0, RZ, P1 ;  /* 0x000000ff00077207 */ /* 0x001fe40000800000 */
[----:B------:R-:W-:-:S03]  /*bf90*/  LOP3.LUT R9, R6, R3, RZ, 0x3c, !PT ;  /* 0x0000000306097212 */ /* 0x000fc600078e3cff */
[----:B------:R-:W-:Y:S01]  /*bfa0*/  IMAD R11, R7, 0x8, R2 ;  /* 0x00000008070b7824 */ /* 0x000fe200078e0202 */
[----:B------:R-:W-:Y:S01]  /*bfb0*/  SHF.L.U32 R6, R9, 0x1f, RZ ;  /* 0x0000001f09067819 */ /* 0x000fe200000006ff */
[----:B-1----:R-:W-:Y:S06]  /*bfc0*/  @!P0 BRA `(.L_x_309) ;  /* 0x0000000000cc8947 */ /* 0x002fec0003800000 */
.L_x_320:
[----:B------:R-:W1:Y:S01]  /*bfd0*/  SYNCS.PHASECHK.TRANS64.TRYWAIT P0, [R11+URZ], R6 ;  /* 0x000000060b0075a7 */ /* 0x000e62000800017f */
[----:B------:R-:W-:-:S05]  /*bfe0*/  VIADD R0, R7, 0x1 ;  /* 0x0000000107007836 */ /* 0x000fca0000000000 */
[----:B------:R-:W-:-:S04]  /*bff0*/  ISETP.NE.AND P1, PT, R0, 0x4, PT ;  /* 0x000000040000780c */ /* 0x000fc80003f25270 */
[----:B------:R-:W-:Y:S02]  /*c000*/  SEL R4, RZ, 0x1, P1 ;  /* 0x00000001ff047807 */ /* 0x000fe40000800000 */
[----:B------:R-:W-:Y:S02]  /*c010*/  SEL R3, R0, RZ, P1 ;  /* 0x000000ff00037207 */ /* 0x000fe40000800000 */
[----:B------:R-:W-:Y:S01]  /*c020*/  LOP3.LUT R0, R9, R4, RZ, 0x3c, !PT ;  /* 0x0000000409007212 */ /* 0x000fe200078e3cff */
[----:B-1----:R-:W-:Y:S06]  /*c030*/  @!P0 BRA `(.L_x_310) ;  /* 0x0000000000c48947 */ /* 0x002fec0003800000 */
.L_x_321:
[----:B------:R-:W-:Y:S01]  /*c040*/  IMAD R3, R3, 0x8, R2 ;  /* 0x0000000803037824 */ /* 0x000fe200078e0202 */
[----:B------:R-:W-:-:S07]  /*c050*/  SHF.L.U32 R0, R0, 0x1f, RZ ;  /* 0x0000001f00007819 */ /* 0x000fce00000006ff */
.L_x_311:
[----:B--2---:R2:W3:Y:S02]  /*c060*/  SYNCS.PHASECHK.TRANS64.TRYWAIT P0, [R3+URZ], R0 ;  /* 0x00000000030075a7 */ /* 0x0044e4000800017f */
[----:B---3--:R-:W-:Y:S05]  /*c070*/  @!P0 NANOSLEEP.SYNCS 0x989680 ;  /* 0x009896800000895d */ /* 0x008fea0003900000 */
[----:B------:R-:W3:Y:S02]  /*c080*/  @!P0 SYNCS.PHASECHK.TRANS64 P0, [R3+URZ], R0 ;  /* 0x00000000030085a7 */ /* 0x000ee4000800007f */
[----:B---3--:R-:W-:Y:S05]  /*c090*/  @!P0 BRA `(.L_x_311) ;  /* 0xfffffffc00f08947 */ /* 0x008fea000383ffff */
.L_x_306:
[----:B------:R-:W-:Y:S05]  /*c0a0*/  BSYNC B0 ;  /* 0x0000000000007941 */ /* 0x000fea0003800000 */
.L_x_305:
[----:B------:R-:W-:Y:S05]  /*c0b0*/  EXIT ;  /* 0x000000000000794d */ /* 0x000fea0003800000 */
.L_x_21:
[----:B----4-:R4:W0:Y:S02]  /*c0c0*/  SYNCS.PHASECHK.TRANS64.TRYWAIT P1, [R3+URZ], R0 ;  /* 0x00000000030075a7 */ /* 0x010824000802017f */
[----:B0-----:R-:W-:Y:S05]  /*c0d0*/  @!P1 NANOSLEEP.SYNCS 0x989680 ;  /* 0x009896800000995d */ /* 0x001fea0003900000 */
[----:B------:R-:W0:Y:S02]  /*c0e0*/  @!P1 SYNCS.PHASECHK.TRANS64 P1, [R3+URZ], R0 ;  /* 0x00000000030095a7 */ /* 0x000e24000802007f */
[----:B0-----:R-:W-:Y:S05]  /*c0f0*/  @!P1 BRA `(.L_x_21) ;  /* 0xfffffffc00f09947 */ /* 0x001fea000383ffff */
[----:B------:R-:W-:Y:S05]  /*c100*/  BRA `(.L_x_20) ;  /* 0xffffff5400047947 */ /* 0x000fea000383ffff */
.L_x_26:
[----:B-1----:R1:W3:Y:S02]  /*c110*/  SYNCS.PHASECHK.TRANS64.TRYWAIT P1, [R5+URZ], R4 ;  /* 0x00000004050075a7 */ /* 0x0022e4000802017f */
[----:B---3--:R-:W-:Y:S05]  /*c120*/  @!P1 NANOSLEEP.SYNCS 0x989680 ;  /* 0x009896800000995d */ /* 0x008fea0003900000 */
[----:B------:R-:W3:Y:S02]  /*c130*/  @!P1 SYNCS.PHASECHK.TRANS64 P1, [R5+URZ], R4 ;  /* 0x00000004050095a7 */ /* 0x000ee4000802007f */
[----:B---3--:R-:W-:Y:S05]  /*c140*/  @!P1 BRA `(.L_x_26) ;  /* 0xfffffffc00f09947 */ /* 0x008fea000383ffff */
[----:B------:R-:W-:Y:S05]  /*c150*/  BRA `(.L_x_25) ;  /* 0xffffff5800447947 */ /* 0x000fea000383ffff */
.L_x_293:
[----:B------:R-:W-:Y:S01]  /*c160*/  BSSY B1, `(.L_x_312) ;  /* 0x0000006000017945 */ /* 0x000fe20003800000 */
[----:B------:R-:W-:-:S07]  /*c170*/  IMAD.MOV.U32 R15, RZ, RZ, -0x1 ;  /* 0xffffffffff0f7424 */ /* 0x000fce00078e00ff */
[----:B------:R-:W-:Y:S05]  /*c180*/  WARPSYNC.COLLECTIVE R15, `(.L_x_313) ;  /* 0x000000000f0c7348 */ /* 0x000fea0003c00000 */
[----:B------:R-:W-:Y:S02]  /*c190*/  ELECT P6, UR62, PT ;  /* 0x00000000003e782f */ /* 0x000fe400038c0000 */
[----:B------:R-:W-:Y:S01]  /*c1a0*/  MOV R14, UR62 ;  /* 0x0000003e000e7c02 */ /* 0x000fe20008000f00 */
[----:B------:R-:W-:Y:S10]  /*c1b0*/  ENDCOLLECTIVE ;  /* 0x000000000000791b */ /* 0x000ff40003800000 */
.L_x_313:
[----:B------:R-:W-:Y:S05]  /*c1c0*/  BSYNC B1 ;  /* 0x0000000000017941 */ /* 0x000fea0003800000 */
.L_x_312:
[----:B------:R-:W-:Y:S05]  /*c1d0*/  BRA `(.L_x_314) ;  /* 0xfffffff0003c7947 */ /* 0x000fea000383ffff */
.L_x_296:
[----:B0-----:R0:W1:Y:S02]  /*c1e0*/  SYNCS.PHASECHK.TRANS64.TRYWAIT P0, [R20+URZ+0x20], R7 ;  /* 0x00002007140075a7 */ /* 0x001064000800017f */
[----:B-1----:R-:W-:Y:S05]  /*c1f0*/  @!P0 NANOSLEEP.SYNCS 0x989680 ;  /* 0x009896800000895d */ /* 0x002fea0003900000 */
[----:B------:R-:W1:Y:S02]  /*c200*/  @!P0 SYNCS.PHASECHK.TRANS64 P0, [R20+URZ+0x20], R7 ;  /* 0x00002007140085a7 */ /* 0x000e64000800007f */
[----:B-1----:R-:W-:Y:S05]  /*c210*/  @!P0 BRA `(.L_x_296) ;  /* 0xfffffffc00f08947 */ /* 0x002fea000383ffff */
[----:B------:R-:W-:Y:S05]  /*c220*/  BRA `(.L_x_315) ;  /* 0xfffffff000747947 */ /* 0x000fea000383ffff */
.L_x_304:
[----:B------:R-:W-:Y:S01]  /*c230*/  BSSY B0, `(.L_x_316) ;  /* 0x0000006000007945 */ /* 0x000fe20003800000 */
[----:B------:R-:W-:-:S07]  /*c240*/  IMAD.MOV.U32 R15, RZ, RZ, -0x1 ;  /* 0xffffffffff0f7424 */ /* 0x000fce00078e00ff */
[----:B------:R-:W-:Y:S05]  /*c250*/  WARPSYNC.COLLECTIVE R15, `(.L_x_317) ;  /* 0x000000000f0c7348 */ /* 0x000fea0003c00000 */
[----:B------:R-:W-:Y:S02]  /*c260*/  ELECT P6, UR62, PT ;  /* 0x00000000003e782f */ /* 0x000fe400038c0000 */
[----:B------:R-:W-:Y:S01]  /*c270*/  MOV R14, UR62 ;  /* 0x0000003e000e7c02 */ /* 0x000fe20008000f00 */
[----:B------:R-:W-:Y:S10]  /*c280*/  ENDCOLLECTIVE ;  /* 0x000000000000791b */ /* 0x000ff40003800000 */
.L_x_317:
[----:B------:R-:W-:Y:S05]  /*c290*/  BSYNC B0 ;  /* 0x0000000000007941 */ /* 0x000fea0003800000 */
.L_x_316:
[----:B------:R-:W-:Y:S05]  /*c2a0*/  BRA `(.L_x_318) ;  /* 0xfffffff800d07947 */ /* 0x000fea000383ffff */
.L_x_308:
[----:B0-----:R0:W1:Y:S02]  /*c2b0*/  SYNCS.PHASECHK.TRANS64.TRYWAIT P0, [R7+URZ], R4 ;  /* 0x00000004070075a7 */ /* 0x001064000800017f */
[----:B-1----:R-:W-:Y:S05]  /*c2c0*/  @!P0 NANOSLEEP.SYNCS 0x989680 ;  /* 0x009896800000895d */ /* 0x002fea0003900000 */
[----:B------:R-:W1:Y:S02]  /*c2d0*/  @!P0 SYNCS.PHASECHK.TRANS64 P0, [R7+URZ], R4 ;  /* 0x00000004070085a7 */ /* 0x000e64000800007f */
[----:B-1----:R-:W-:Y:S05]  /*c2e0*/  @!P0 BRA `(.L_x_308) ;  /* 0xfffffffc00f08947 */ /* 0x002fea000383ffff */
[----:B------:R-:W-:Y:S05]  /*c2f0*/  BRA `(.L_x_319) ;  /* 0xfffffffc00107947 */ /* 0x000fea000383ffff */
.L_x_309:
[----:B0-----:R0:W1:Y:S02]  /*c300*/  SYNCS.PHASECHK.TRANS64.TRYWAIT P0, [R8+URZ], R5 ;  /* 0x00000005080075a7 */ /* 0x001064000800017f */
[----:B-1----:R-:W-:Y:S05]  /*c310*/  @!P0 NANOSLEEP.SYNCS 0x989680 ;  /* 0x009896800000895d */ /* 0x002fea0003900000 */
[----:B------:R-:W1:Y:S02]  /*c320*/  @!P0 SYNCS.PHASECHK.TRANS64 P0, [R8+URZ], R5 ;  /* 0x00000005080085a7 */ /* 0x000e64000800007f */
[----:B-1----:R-:W-:Y:S05]  /*c330*/  @!P0 BRA `(.L_x_309) ;  /* 0xfffffffc00f08947 */ /* 0x002fea000383ffff */
[----:B------:R-:W-:Y:S05]  /*c340*/  BRA `(.L_x_320) ;  /* 0xfffffffc00207947 */ /* 0x000fea000383ffff */
.L_x_310:
[----:B-1----:R1:W2:Y:S02]  /*c350*/  SYNCS.PHASECHK.TRANS64.TRYWAIT P0, [R11+URZ], R6 ;  /* 0x000000060b0075a7 */ /* 0x0022a4000800017f */
[----:B--2---:R-:W-:Y:S05]  /*c360*/  @!P0 NANOSLEEP.SYNCS 0x989680 ;  /* 0x009896800000895d */ /* 0x004fea0003900000 */
[----:B------:R-:W2:Y:S02]  /*c370*/  @!P0 SYNCS.PHASECHK.TRANS64 P0, [R11+URZ], R6 ;  /* 0x000000060b0085a7 */ /* 0x000ea4000800007f */
[----:B--2---:R-:W-:Y:S05]  /*c380*/  @!P0 BRA `(.L_x_310) ;  /* 0xfffffffc00f08947 */ /* 0x004fea000383ffff */
[----:B------:R-:W-:Y:S05]  /*c390*/  BRA `(.L_x_321) ;  /* 0xfffffffc00287947 */ /* 0x000fea000383ffff */
.L_x_322:
[----:B------:R-:W-:-:S00]  /*c3a0*/  BRA `(.L_x_322) ;  /* 0xfffffffc00fc7947 */ /* 0x000fc0000383ffff */
[----:B------:R-:W-:-:S00]  /*c3b0*/  NOP ;  /* 0x0000000000007918 */ /* 0x000fc00000000000 */
        /* <DEDUP_REMOVED lines=12> */
.L_x_323:


//--------------------- .nv.global.init           --------------------------
	.section	.nv.global.init,"aw",@progbits
.nv.global.init:
	.type		$str$22,@object
	.size		$str$22,($str$23 - $str$22)
$str$22:
        /*0000*/ 	.byte	0x6b, 0x5f, 0x74, 0x69, 0x6c, 0x65, 0x5f, 0x63, 0x6f, 0x75, 0x6e, 0x74, 0x20, 0x3e, 0x3d, 0x20
        /*0010*/ 	.byte	0x31, 0x00
	.type		$str$23,@object
	.size		$str$23,(__unnamed_1 - $str$23)
$str$23:
        /*0012*/ 	.byte	0x2f, 0x74, 0x6d, 0x70, 0x2f, 0x63, 0x75, 0x74, 0x6c, 0x61, 0x73, 0x73, 0x5f, 0x73, 0x77, 0x65
        /*0022*/ 	.byte	0x65, 0x70, 0x5f, 0x73, 0x72, 0x63, 0x2f, 0x69, 0x6e, 0x63, 0x6c, 0x75, 0x64, 0x65, 0x2f, 0x63
        /*0032*/ 	.byte	0x75, 0x74, 0x6c, 0x61, 0x73, 0x73, 0x2f, 0x67, 0x65, 0x6d, 0x6d, 0x2f, 0x63, 0x6f, 0x6c, 0x6c
        /*0042*/ 	.byte	0x65, 0x63, 0x74, 0x69, 0x76, 0x65, 0x2f, 0x73, 0x6d, 0x39, 0x30, 0x5f, 0x6d, 0x6d, 0x61, 0x5f
        /*0052*/ 	.byte	0x74, 0x6d, 0x61, 0x5f, 0x67, 0x6d, 0x6d, 0x61, 0x5f, 0x73, 0x73, 0x5f, 0x77, 0x61, 0x72, 0x70
        /*0062*/ 	.byte	0x73, 0x70, 0x65, 0x63, 0x69, 0x61, 0x6c, 0x69, 0x7a, 0x65, 0x64, 0x2e, 0x68, 0x70, 0x70, 0x00
	.type		__unnamed_1,@object
	.size		__unnamed_1,(.L_0 - __unnamed_1)
__unnamed_1:
        /*0072*/ 	.byte	0x76, 0x6f, 0x69, 0x64, 0x20, 0x63, 0x75, 0x74, 0x6c, 0x61, 0x73, 0x73, 0x3a, 0x3a, 0x67, 0x65
        /* <DEDUP_REMOVED lines=177> */
        /*0b92*/ 	.byte	0x3a, 0x69, 0x64, 0x65, 0x6e, 0x74, 0x69, 0x74, 0x79, 0x5d, 0x00
.L_0:


//--------------------- .nv.shared._ZN7cutlass13device_kernelINS_4gemm6kernel13GemmUniversalIN4cute5tupleIJiiiiEEENS1_10collective13CollectiveMmaINS1_34MainloopSm90TmaGmmaWarpSpecializedILi4ENS5_IJNS4_1CILi2EEENSA_ILi1EEESC_EEENS1_35KernelTmaWarpSpecializedCooperativeEEENS5_IJNSA_ILi256EEENSA_ILi128EEENSA_ILi32EEEEEENS_10tfloat32_tENS5_IJlSC_lEEESK_SL_NS4_8TiledMMAINS4_8MMA_AtomIJNS4_4SM904GMMA30MMA_64x128x8_F32TF32TF32_SS_TNILNSP_7ScaleInE1ELSR_1EEEEEENS4_6LayoutISD_NS5_IJSC_NSA_ILi0EEESV_EEEEENS5_IJNS4_10UnderscoreESY_SY_EEEEENS4_13SM90_TMA_LOADENS4_14ComposedLayoutINS4_7SwizzleILi3ELi4ELi3EEENS4_18smem_ptr_flag_bitsILi32EEENSU_INS5_IJNSA_ILi8EEESI_EEENS5_IJSI_SC_EEEEEEEvNS4_8identityENS4_23SM90_TMA_LOAD_MULTICASTES1B_vS1C_EENS_8epilogue10collective6detail29Sm90TmaWarpSpecializedAdapterINS1G_15DefaultEpilogueISK_SL_SL_NS1F_6thread17LinearCombinationISK_Li1EffLNS1K_9ScaleType4KindE0ELNS_15FloatRoundStyleE2ESK_EENS1_15EpilogueDefaultEEEEEvvEEEEvNT_6ParamsE --------------------------
	.section	.nv.shared._ZN7cutlass13device_kernelINS_4gemm6kernel13GemmUniversalIN4cute5tupleIJiiiiEEENS1_10collective13CollectiveMmaINS1_34MainloopSm90TmaGmmaWarpSpecializedILi4ENS5_IJNS4_1CILi2EEENSA_ILi1EEESC_EEENS1_35KernelTmaWarpSpecializedCooperativeEEENS5_IJNSA_ILi256EEENSA_ILi128EEENSA_ILi32EEEEEENS_10tfloat32_tENS5_IJlSC_lEEESK_SL_NS4_8TiledMMAINS4_8MMA_AtomIJNS4_4SM904GMMA30MMA_64x128x8_F32TF32TF32_SS_TNILNSP_7ScaleInE1ELSR_1EEEEEENS4_6LayoutISD_NS5_IJSC_NSA_ILi0EEESV_EEEEENS5_IJNS4_10UnderscoreESY_SY_EEEEENS4_13SM90_TMA_LOADENS4_14ComposedLayoutINS4_7SwizzleILi3ELi4ELi3EEENS4_18smem_ptr_flag_bitsILi32EEENSU_INS5_IJNSA_ILi8EEESI_EEENS5_IJSI_SC_EEEEEEEvNS4_8identityENS4_23SM90_TMA_LOAD_MULTICASTES1B_vS1C_EENS_8epilogue10collective6detail29Sm90TmaWarpSpecializedAdapterINS1G_15DefaultEpilogueISK_SL_SL_NS1F_6thread17LinearCombinationISK_Li1EffLNS1K_9ScaleType4KindE0ELNS_15FloatRoundStyleE2ESK_EENS1_15EpilogueDefaultEEEEEvvEEEEvNT_6ParamsE,"aw",@nobits
	.sectionflags	@""
	.align	16
	.zero		1024


//--------------------- .nv.shared.reserved.0     --------------------------
	.section	.nv.shared.reserved.0,"aw",@nobits
	.weak		__nv_reservedSMEM_offset_0_alias
	.size		__nv_reservedSMEM_offset_0_alias, 0, 0
	.other		__nv_reservedSMEM_offset_0_alias,@"STO_CUDA_RESERVED_SHARED STV_DEFAULT"
__nv_reservedSMEM_offset_0_alias:
	.zero		0


//--------------------- .nv.global                --------------------------
	.section	.nv.global,"aw",@nobits
.nv.global:
	.type		_ZN39_INTERNAL_56440920_4_k_cu_a210f3a1_64544cute1_E,@object
	.size		_ZN39_INTERNAL_56440920_4_k_cu_a210f3a1_64544cute1_E,(_ZN39_INTERNAL_56440920_4_k_cu_a210f3a1_64544cuda3std3__45__cpo6cbeginE - _ZN39_INTERNAL_56440920_4_k_cu_a210f3a1_64544cute1_E)
_ZN39_INTERNAL_56440920_4_k_cu_a210f3a1_64544cute1_E:
	.zero		1
	.type		_ZN39_INTERNAL_56440920_4_k_cu_a210f3a1_64544cuda3std3__45__cpo6cbeginE,@object
	.size		_ZN39_INTERNAL_56440920_4_k_cu_a210f3a1_64544cuda3std3__45__cpo6cbeginE,(_ZN39_INTERNAL_56440920_4_k_cu_a210f3a1_64544cuda3std3__48in_placeE - _ZN39_INTERNAL_56440920_4_k_cu_a210f3a1_64544cuda3std3__45__cpo6cbeginE)
_ZN39_INTERNAL_56440920_4_k_cu_a210f3a1_64544cuda3std3__45__cpo6cbeginE:
	.zero		1
	.type		_ZN39_INTERNAL_56440920_4_k_cu_a210f3a1_64544cuda3std3__48in_placeE,@object
	.size		_ZN39_INTERNAL_56440920_4_k_cu_a210f3a1_64544cuda3std3__48in_placeE,(_ZN39_INTERNAL_56440920_4_k_cu_a210f3a1_64544cuda3std6ranges3__45__cpo9iter_moveE - _ZN39_INTERNAL_56440920_4_k_cu_a210f3a1_64544cuda3std3__48in_placeE)
_ZN39_INTERNAL_56440920_4_k_cu_a210f3a1_64544cuda3std3__48in_placeE:
	.zero		1
	.type		_ZN39_INTERNAL_56440920_4_k_cu_a210f3a1_64544cuda3std6ranges3__45__cpo9iter_moveE,@object
	.size		_ZN39_INTERNAL_56440920_4_k_cu_a210f3a1_64544cuda3std6ranges3__45__cpo9iter_moveE,(_ZN39_INTERNAL_56440920_4_k_cu_a210f3a1_64544cuda3std3__45__cpo5beginE - _ZN39_INTERNAL_56440920_4_k_cu_a210f3a1_64544cuda3std6ranges3__45__cpo9iter_moveE)
_ZN39_INTERNAL_56440920_4_k_cu_a210f3a1_64544cuda3std6ranges3__45__cpo9iter_moveE:
	.zero		1
	.type		_ZN39_INTERNAL_56440920_4_k_cu_a210f3a1_64544cuda3std3__45__cpo5beginE,@object
	.size		_ZN39_INTERNAL_56440920_4_k_cu_a210f3a1_64544cuda3std3__45__cpo5beginE,(_ZN39_INTERNAL_56440920_4_k_cu_a210f3a1_64544cuda3std3__441_GLOBAL__N__56440920_4_k_cu_a210f3a1_64546ignoreE - _ZN39_INTERNAL_56440920_4_k_cu_a210f3a1_64544cuda3std3__45__cpo5beginE)
_ZN39_INTERNAL_56440920_4_k_cu_a210f3a1_64544cuda3std3__45__cpo5beginE:
	.zero		1
	.type		_ZN39_INTERNAL_56440920_4_k_cu_a210f3a1_64544cuda3std3__441_GLOBAL__N__56440920_4_k_cu_a210f3a1_64546ignoreE,@object
	.size		_ZN39_INTERNAL_56440920_4_k_cu_a210f3a1_64544cuda3std3__441_GLOBAL__N__56440920_4_k_cu_a210f3a1_64546ignoreE,(_ZN39_INTERNAL_56440920_4_k_cu_a210f3a1_64544cute7productE - _ZN39_INTERNAL_56440920_4_k_cu_a210f3a1_64544cuda3std3__441_GLOBAL__N__56440920_4_k_cu_a210f3a1_64546ignoreE)
_ZN39_INTERNAL_56440920_4_k_cu_a210f3a1_64544cuda3std3__441_GLOBAL__N__56440920_4_k_cu_a210f3a1_64546ignoreE:
	.zero		1
	.type		_ZN39_INTERNAL_56440920_4_k_cu_a210f3a1_64544cute7productE,@object
	.size		_ZN39_INTERNAL_56440920_4_k_cu_a210f3a1_64544cute7productE,(_ZN39_INTERNAL_56440920_4_k_cu_a210f3a1_64544cuda3std3__45__cpo3endE - _ZN39_INTERNAL_56440920_4_k_cu_a210f3a1_64544cute7productE)
_ZN39_INTERNAL_56440920_4_k_cu_a210f3a1_64544cute7productE:
	.zero		1
	.type		_ZN39_INTERNAL_56440920_4_k_cu_a210f3a1_64544cuda3std3__45__cpo3endE,@object
	.size		_ZN39_INTERNAL_56440920_4_k_cu_a210f3a1_64544cuda3std3__45__cpo3endE,(_ZN39_INTERNAL_56440920_4_k_cu_a210f3a1_64544cuda3std3__419piecewise_constructE - _ZN39_INTERNAL_56440920_4_k_cu_a210f3a1_64544cuda3std3__45__cpo3endE)
_ZN39_INTERNAL_56440920_4_k_cu_a210f3a1_64544cuda3std3__45__cpo3endE:
	.zero		1
	.type		_ZN39_INTERNAL_56440920_4_k_cu_a210f3a1_64544cuda3std3__419piecewise_constructE,@object
	.size		_ZN39_INTERNAL_56440920_4_k_cu_a210f3a1_64544cuda3std3__419piecewise_constructE,(_ZN39_INTERNAL_56440920_4_k_cu_a210f3a1_64544cuda3std3__45__cpo4cendE - _ZN39_INTERNAL_56440920_4_k_cu_a210f3a1_64544cuda3std3__419piecewise_constructE)
_ZN39_INTERNAL_56440920_4_k_cu_a210f3a1_64544cuda3std3__419piecewise_constructE:
	.zero		1
	.type		_ZN39_INTERNAL_56440920_4_k_cu_a210f3a1_64544cuda3std3__45__cpo4cendE,@object
	.size		_ZN39_INTERNAL_56440920_4_k_cu_a210f3a1_64544cuda3std3__45__cpo4cendE,(_ZN39_INTERNAL_56440920_4_k_cu_a210f3a1_64544cuda3std6ranges3__45__cpo4swapE - _ZN39_INTERNAL_56440920_4_k_cu_a210f3a1_64544cuda3std3__45__cpo4cendE)
_ZN39_INTERNAL_56440920_4_k_cu_a210f3a1_64544cuda3std3__45__cpo4cendE:
	.zero		1
	.type		_ZN39_INTERNAL_56440920_4_k_cu_a210f3a1_64544cuda3std6ranges3__45__cpo4swapE,@object
	.size		_ZN39_INTERNAL_56440920_4_k_cu_a210f3a1_64544cuda3std6ranges3__45__cpo4swapE,(.L_8 - _ZN39_INTERNAL_56440920_4_k_cu_a210f3a1_64544cuda3std6ranges3__45__cpo4swapE)
_ZN39_INTERNAL_56440920_4_k_cu_a210f3a1_64544cuda3std6ranges3__45__cpo4swapE:
	.zero		1
.L_8:


//--------------------- .nv.constant0._ZN7cutlass13device_kernelINS_4gemm6kernel13GemmUniversalIN4cute5tupleIJiiiiEEENS1_10collective13CollectiveMmaINS1_34MainloopSm90TmaGmmaWarpSpecializedILi4ENS5_IJNS4_1CILi2EEENSA_ILi1EEESC_EEENS1_35KernelTmaWarpSpecializedCooperativeEEENS5_IJNSA_ILi256EEENSA_ILi128EEENSA_ILi32EEEEEENS_10tfloat32_tENS5_IJlSC_lEEESK_SL_NS4_8TiledMMAINS4_8MMA_AtomIJNS4_4SM904GMMA30MMA_64x128x8_F32TF32TF32_SS_TNILNSP_7ScaleInE1ELSR_1EEEEEENS4_6LayoutISD_NS5_IJSC_NSA_ILi0EEESV_EEEEENS5_IJNS4_10UnderscoreESY_SY_EEEEENS4_13SM90_TMA_LOADENS4_14ComposedLayoutINS4_7SwizzleILi3ELi4ELi3EEENS4_18smem_ptr_flag_bitsILi32EEENSU_INS5_IJNSA_ILi8EEESI_EEENS5_IJSI_SC_EEEEEEEvNS4_8identityENS4_23SM90_TMA_LOAD_MULTICASTES1B_vS1C_EENS_8epilogue10collective6detail29Sm90TmaWarpSpecializedAdapterINS1G_15DefaultEpilogueISK_SL_SL_NS1F_6thread17LinearCombinationISK_Li1EffLNS1K_9ScaleType4KindE0ELNS_15FloatRoundStyleE2ESK_EENS1_15EpilogueDefaultEEEEEvvEEEEvNT_6ParamsE --------------------------
	.section	.nv.constant0._ZN7cutlass13device_kernelINS_4gemm6kernel13GemmUniversalIN4cute5tupleIJiiiiEEENS1_10collective13CollectiveMmaINS1_34MainloopSm90TmaGmmaWarpSpecializedILi4ENS5_IJNS4_1CILi2EEENSA_ILi1EEESC_EEENS1_35KernelTmaWarpSpecializedCooperativeEEENS5_IJNSA_ILi256EEENSA_ILi128EEENSA_ILi32EEEEEENS_10tfloat32_tENS5_IJlSC_lEEESK_SL_NS4_8TiledMMAINS4_8MMA_AtomIJNS4_4SM904GMMA30MMA_64x128x8_F32TF32TF32_SS_TNILNSP_7ScaleInE1ELSR_1EEEEEENS4_6LayoutISD_NS5_IJSC_NSA_ILi0EEESV_EEEEENS5_IJNS4_10UnderscoreESY_SY_EEEEENS4_13SM90_TMA_LOADENS4_14ComposedLayoutINS4_7SwizzleILi3ELi4ELi3EEENS4_18smem_ptr_flag_bitsILi32EEENSU_INS5_IJNSA_ILi8EEESI_EEENS5_IJSI_SC_EEEEEEEvNS4_8identityENS4_23SM90_TMA_LOAD_MULTICASTES1B_vS1C_EENS_8epilogue10collective6detail29Sm90TmaWarpSpecializedAdapterINS1G_15DefaultEpilogueISK_SL_SL_NS1F_6thread17LinearCombinationISK_Li1EffLNS1K_9ScaleType4KindE0ELNS_15FloatRoundStyleE2ESK_EENS1_15EpilogueDefaultEEEEEvvEEEEvNT_6ParamsE,"a",@progbits
	.sectionflags	@""
	.align	4
.nv.constant0._ZN7cutlass13device_kernelINS_4gemm6kernel13GemmUniversalIN4cute5tupleIJiiiiEEENS1_10collective13CollectiveMmaINS1_34MainloopSm90TmaGmmaWarpSpecializedILi4ENS5_IJNS4_1CILi2EEENSA_ILi1EEESC_EEENS1_35KernelTmaWarpSpecializedCooperativeEEENS5_IJNSA_ILi256EEENSA_ILi128EEENSA_ILi32EEEEEENS_10tfloat32_tENS5_IJlSC_lEEESK_SL_NS4_8TiledMMAINS4_8MMA_AtomIJNS4_4SM904GMMA30MMA_64x128x8_F32TF32TF32_SS_TNILNSP_7ScaleInE1ELSR_1EEEEEENS4_6LayoutISD_NS5_IJSC_NSA_ILi0EEESV_EEEEENS5_IJNS4_10UnderscoreESY_SY_EEEEENS4_13SM90_TMA_LOADENS4_14ComposedLayoutINS4_7SwizzleILi3ELi4ELi3EEENS4_18smem_ptr_flag_bitsILi32EEENSU_INS5_IJNSA_ILi8EEESI_EEENS5_IJSI_SC_EEEEEEEvNS4_8identityENS4_23SM90_TMA_LOAD_MULTICASTES1B_vS1C_EENS_8epilogue10collective6detail29Sm90TmaWarpSpecializedAdapterINS1G_15DefaultEpilogueISK_SL_SL_NS1F_6thread17LinearCombinationISK_Li1EffLNS1K_9ScaleType4KindE0ELNS_15FloatRoundStyleE2ESK_EENS1_15EpilogueDefaultEEEEEvvEEEEvNT_6ParamsE:
	.zero		1664


//--------------------- SYMBOLS --------------------------

	.type		.nv.reservedSmem.offset0,@object
	.size		.nv.reservedSmem.offset0,0x4
	.type		__assertfail,@function
